def matmul_kernel(
    a_ptr,
    b_ptr,
    c_ptr,
    M,
    N,
    K,
    stride_am,
    stride_ak,
    stride_bk,
    stride_bn,
    stride_cm,
    stride_cn,
    BLOCK_M: tl.constexpr,
    BLOCK_N: tl.constexpr,
    BLOCK_K: tl.constexpr,
    GROUP_M: tl.constexpr,
):
    pid = tl.program_id(axis=0)
    num_pid_m = tl.cdiv(M, BLOCK_M)
    num_pid_n = tl.cdiv(N, BLOCK_N)
    num_pid_in_group = GROUP_M * num_pid_n
    group_id = pid // num_pid_in_group
    first_pid_m = group_id * GROUP_M
    group_size_m = min(num_pid_m - first_pid_m, GROUP_M)
    pid_m = first_pid_m + ((pid % num_pid_in_group) % group_size_m)
    pid_n = (pid % num_pid_in_group) // group_size_m

    offs_am = (pid_m * BLOCK_M + tl.arange(0, BLOCK_M)) % M
    offs_bn = (pid_n * BLOCK_N + tl.arange(0, BLOCK_N)) % N
    offs_k = tl.arange(0, BLOCK_K)
    a_ptrs = a_ptr + offs_am[:, None] * stride_am + offs_k[None, :] * stride_ak
    b_ptrs = b_ptr + offs_k[:, None] * stride_bk + offs_bn[None, :] * stride_bn

    acc = tl.zeros((BLOCK_M, BLOCK_N), dtype=tl.float32)
    for kk in range(0, tl.cdiv(K, BLOCK_K)):
        a = tl.load(a_ptrs, mask=offs_k[None, :] < K - kk * BLOCK_K, other=0.0)
        b = tl.load(b_ptrs, mask=offs_k[:, None] < K - kk * BLOCK_K, other=0.0)
        acc = tl.dot(a, b, acc)
        a_ptrs += BLOCK_K * stride_ak
        b_ptrs += BLOCK_K * stride_bk

    c = acc.to(c_ptr.dtype.element_ty)
    offs_cm = pid_m * BLOCK_M + tl.arange(0, BLOCK_M)
    offs_cn = pid_n * BLOCK_N + tl.arange(0, BLOCK_N)
    c_ptrs = c_ptr + offs_cm[:, None] * stride_cm + offs_cn[None, :] * stride_cn
    mask = (offs_cm[:, None] < M) & (offs_cn[None, :] < N)
    tl.store(c_ptrs, c, mask=mask)

# config = {"BLOCK_K": 32, "BLOCK_M": 64, "BLOCK_N": 64, "GROUP_M": 4, "arch": "sm_100", "dtype": "fp8e5m2", "num_ctas": 1, "num_stages": 3, "num_warps": 4}
# arch = sm_100


// ===== COMPILED SASS (sm_100a) =====

	.target	sm_100a

	.elftype	@"ET_EXEC"


//--------------------- .note.nv.tkinfo           --------------------------
	.section	.note.nv.tkinfo,"",@"SHT_NOTE"
	.sectionflags	@"SHF_NOTE_NV_TKINFO"
	.tkinfo
        /*0018*/ 	.word	0x00000081
        /*0030*/ 	.string	""
        /*0030*/ 	.string	"ptxas-blackwell"
        /*0030*/ 	.string	"Cuda compilation tools, release 12.9, V12.9.86"
        /*0030*/ 	.string	"Build cuda_12.9.r12.9/compiler.36037853_0"
        /*0030*/ 	.string	"-v  -suppress-debug-info  -lineinfo  -arch sm_100a "



//--------------------- .note.nv.cuver            --------------------------
	.section	.note.nv.cuver,"",@"SHT_NOTE"
	.sectionflags	@"SHF_NOTE_NV_CUVER"
        /*0018*/ 	.short	0x0001
        /*001a*/ 	.short	0x0064
        /*001c*/ 	.short	0x0001
        /*001e*/ 	.short	0x0000
        /*0020*/ 	.short	0x0001
        /*0022*/ 	.short	0x0000


//--------------------- .nv.info                  --------------------------
	.section	.nv.info,"",@"SHT_CUDA_INFO"
	.align	4


	//----- nvinfo : EIATTR_REGCOUNT
	.align		4
        /*0000*/ 	.byte	0x04, 0x2f
        /*0002*/ 	.short	(.L_4 - .L_3)
	.align		4
.L_3:
        /*0004*/ 	.word	index@(matmul_kernel)
        /*0008*/ 	.word	0x00000080


	//----- nvinfo : EIATTR_FRAME_SIZE
	.align		4
.L_4:
        /*000c*/ 	.byte	0x04, 0x11
        /*000e*/ 	.short	(.L_6 - .L_5)
	.align		4
.L_5:
        /*0010*/ 	.word	index@($__internal_2_$__cuda_sm10x_tcgen05_guardrail_trap_unallocated_columns_being_dealloced)
        /*0014*/ 	.word	0x00000000


	//----- nvinfo : EIATTR_FRAME_SIZE
	.align		4
.L_6:
        /*0018*/ 	.byte	0x04, 0x11
        /*001a*/ 	.short	(.L_8 - .L_7)
	.align		4
.L_7:
        /*001c*/ 	.word	index@($__internal_1_$__cuda_sm10x_tcgen05_guardrail_trap_phase_invalid_during_alloc)
        /*0020*/ 	.word	0x00000000


	//----- nvinfo : EIATTR_FRAME_SIZE
	.align		4
.L_8:
        /*0024*/ 	.byte	0x04, 0x11
        /*0026*/ 	.short	(.L_10 - .L_9)
	.align		4
.L_9:
        /*0028*/ 	.word	index@($__internal_0_$__cuda_sm10x_tcgen05_guardrail_trap_col_being_dealloced_not_returned_by_alloc)
        /*002c*/ 	.word	0x00000000


	//----- nvinfo : EIATTR_FRAME_SIZE
	.align		4
.L_10:
        /*0030*/ 	.byte	0x04, 0x11
        /*0032*/ 	.short	(.L_12 - .L_11)
	.align		4
.L_11:
        /*0034*/ 	.word	index@(matmul_kernel)
        /*0038*/ 	.word	0x00000000


	//----- nvinfo : EIATTR_MIN_STACK_SIZE
	.align		4
.L_12:
        /*003c*/ 	.byte	0x04, 0x12
        /*003e*/ 	.short	(.L_14 - .L_13)
	.align		4
.L_13:
        /*0040*/ 	.word	index@(matmul_kernel)
        /*0044*/ 	.word	0x00000000
.L_14:


//--------------------- .nv.info.matmul_kernel    --------------------------
	.section	.nv.info.matmul_kernel,"",@"SHT_CUDA_INFO"
	.sectionflags	@""
	.align	4


	//----- nvinfo : EIATTR_CUDA_API_VERSION
	.align		4
        /*0000*/ 	.byte	0x04, 0x37
        /*0002*/ 	.short	(.L_16 - .L_15)
.L_15:
        /*0004*/ 	.word	0x00000081


	//----- nvinfo : EIATTR_KPARAM_INFO
	.align		4
.L_16:
        /*0008*/ 	.byte	0x04, 0x17
        /*000a*/ 	.short	(.L_18 - .L_17)
.L_17:
        /*000c*/ 	.word	0x00000000
        /*0010*/ 	.short	0x000d
        /*0012*/ 	.short	0x0048
        /*0014*/ 	.byte	0x00, 0xf4, 0x21, 0x00


	//----- nvinfo : EIATTR_KPARAM_INFO
	.align		4
.L_18:
        /*0018*/ 	.byte	0x04, 0x17
        /*001a*/ 	.short	(.L_20 - .L_19)
.L_19:
        /*001c*/ 	.word	0x00000000
        /*0020*/ 	.short	0x000c
        /*0022*/ 	.short	0x0040
        /*0024*/ 	.byte	0x00, 0xf4, 0x21, 0x00


	//----- nvinfo : EIATTR_KPARAM_INFO
	.align		4
.L_20:
        /*0028*/ 	.byte	0x04, 0x17
        /*002a*/ 	.short	(.L_22 - .L_21)
.L_21:
        /*002c*/ 	.word	0x00000000
        /*0030*/ 	.short	0x000b
        /*0032*/ 	.short	0x0038
        /*0034*/ 	.byte	0x00, 0xf0, 0x11, 0x00


	//----- nvinfo : EIATTR_KPARAM_INFO
	.align		4
.L_22:
        /*0038*/ 	.byte	0x04, 0x17
        /*003a*/ 	.short	(.L_24 - .L_23)
.L_23:
        /*003c*/ 	.word	0x00000000
        /*0040*/ 	.short	0x000a
        /*0042*/ 	.short	0x0034
        /*0044*/ 	.byte	0x00, 0xf0, 0x11, 0x00


	//----- nvinfo : EIATTR_KPARAM_INFO
	.align		4
.L_24:
        /*0048*/ 	.byte	0x04, 0x17
        /*004a*/ 	.short	(.L_26 - .L_25)
.L_25:
        /*004c*/ 	.word	0x00000000
        /*0050*/ 	.short	0x0009
        /*0052*/ 	.short	0x0030
        /*0054*/ 	.byte	0x00, 0xf0, 0x11, 0x00


	//----- nvinfo : EIATTR_KPARAM_INFO
	.align		4
.L_26:
        /*0058*/ 	.byte	0x04, 0x17
        /*005a*/ 	.short	(.L_28 - .L_27)
.L_27:
        /*005c*/ 	.word	0x00000000
        /*0060*/ 	.short	0x0008
        /*0062*/ 	.short	0x002c
        /*0064*/ 	.byte	0x00, 0xf0, 0x11, 0x00


	//----- nvinfo : EIATTR_KPARAM_INFO
	.align		4
.L_28:
        /*0068*/ 	.byte	0x04, 0x17
        /*006a*/ 	.short	(.L_30 - .L_29)
.L_29:
        /*006c*/ 	.word	0x00000000
        /*0070*/ 	.short	0x0007
        /*0072*/ 	.short	0x0028
        /*0074*/ 	.byte	0x00, 0xf0, 0x11, 0x00


	//----- nvinfo : EIATTR_KPARAM_INFO
	.align		4
.L_30:
        /*0078*/ 	.byte	0x04, 0x17
        /*007a*/ 	.short	(.L_32 - .L_31)
.L_31:
        /*007c*/ 	.word	0x00000000
        /*0080*/ 	.short	0x0006
        /*0082*/ 	.short	0x0024
        /*0084*/ 	.byte	0x00, 0xf0, 0x11, 0x00


	//----- nvinfo : EIATTR_KPARAM_INFO
	.align		4
.L_32:
        /*0088*/ 	.byte	0x04, 0x17
        /*008a*/ 	.short	(.L_34 - .L_33)
.L_33:
        /*008c*/ 	.word	0x00000000
        /*0090*/ 	.short	0x0005
        /*0092*/ 	.short	0x0020
        /*0094*/ 	.byte	0x00, 0xf0, 0x11, 0x00


	//----- nvinfo : EIATTR_KPARAM_INFO
	.align		4
.L_34:
        /*0098*/ 	.byte	0x04, 0x17
        /*009a*/ 	.short	(.L_36 - .L_35)
.L_35:
        /*009c*/ 	.word	0x00000000
        /*00a0*/ 	.short	0x0004
        /*00a2*/ 	.short	0x001c
        /*00a4*/ 	.byte	0x00, 0xf0, 0x11, 0x00


	//----- nvinfo : EIATTR_KPARAM_INFO
	.align		4
.L_36:
        /*00a8*/ 	.byte	0x04, 0x17
        /*00aa*/ 	.short	(.L_38 - .L_37)
.L_37:
        /*00ac*/ 	.word	0x00000000
        /*00b0*/ 	.short	0x0003
        /*00b2*/ 	.short	0x0018
        /*00b4*/ 	.byte	0x00, 0xf0, 0x11, 0x00


	//----- nvinfo : EIATTR_KPARAM_INFO
	.align		4
.L_38:
        /*00b8*/ 	.byte	0x04, 0x17
        /*00ba*/ 	.short	(.L_40 - .L_39)
.L_39:
        /*00bc*/ 	.word	0x00000000
        /*00c0*/ 	.short	0x0002
        /*00c2*/ 	.short	0x0010
        /*00c4*/ 	.byte	0x00, 0xf4, 0x21, 0x00


	//----- nvinfo : EIATTR_KPARAM_INFO
	.align		4
.L_40:
        /*00c8*/ 	.byte	0x04, 0x17
        /*00ca*/ 	.short	(.L_42 - .L_41)
.L_41:
        /*00cc*/ 	.word	0x00000000
        /*00d0*/ 	.short	0x0001
        /*00d2*/ 	.short	0x0008
        /*00d4*/ 	.byte	0x00, 0xf4, 0x21, 0x00


	//----- nvinfo : EIATTR_KPARAM_INFO
	.align		4
.L_42:
        /*00d8*/ 	.byte	0x04, 0x17
        /*00da*/ 	.short	(.L_44 - .L_43)
.L_43:
        /*00dc*/ 	.word	0x00000000
        /*00e0*/ 	.short	0x0000
        /*00e2*/ 	.short	0x0000
        /*00e4*/ 	.byte	0x00, 0xf4, 0x21, 0x00


	//----- nvinfo : EIATTR_AT_ENTRY_FRAGMENTS
	.align		4
.L_44:
        /*00e8*/ 	.byte	0x04, 0x4f
        /*00ea*/ 	.short	(.L_46 - .L_45)


	//   ....[0]....
.L_45:
        /*00ec*/ 	.word	0x00000004


	//----- nvinfo : EIATTR_RESERVED_SMEM_USED
	.align		4
.L_46:
        /*00f0*/ 	.byte	0x01, 0x41
	.zero		2


	//----- nvinfo : EIATTR_SPARSE_MMA_MASK
	.align		4
        /*00f4*/ 	.byte	0x03, 0x50
        /*00f6*/ 	.short	0x0000


	//----- nvinfo : EIATTR_TCGEN05_1CTA_USED
	.align		4
        /*00f8*/ 	.byte	0x01, 0x51
	.zero		2


	//----- nvinfo : EIATTR_MAXREG_COUNT
	.align		4
        /*00fc*/ 	.byte	0x03, 0x1b
        /*00fe*/ 	.short	0x00ff


	//----- nvinfo : EIATTR_NUM_BARRIERS
	.align		4
        /*0100*/ 	.byte	0x02, 0x4c
        /*0102*/ 	.byte	0x01
	.zero		1


	//----- nvinfo : EIATTR_INT_WARP_WIDE_INSTR_OFFSETS
	.align		4
        /*0104*/ 	.byte	0x04, 0x31
        /*0106*/ 	.short	(.L_48 - .L_47)


	//   ....[0]....
.L_47:
        /*0108*/ 	.word	0x000010e0


	//   ....[1]....
        /*010c*/ 	.word	0x00001100


	//   ....[2]....
        /*0110*/ 	.word	0x000026d0


	//   ....[3]....
        /*0114*/ 	.word	0x000050d0


	//   ....[4]....
        /*0118*/ 	.word	0x00005120


	//----- nvinfo : EIATTR_COOP_GROUP_MASK_REGIDS
	.align		4
.L_48:
        /*011c*/ 	.byte	0x04, 0x29
        /*011e*/ 	.short	(.L_50 - .L_49)


	//   ....[0]....
.L_49:
        /*0120*/ 	.word	0xffffffff


	//   ....[1]....
        /*0124*/ 	.word	0xffffffff


	//   ....[2]....
        /*0128*/ 	.word	0xffffffff


	//   ....[3]....
        /*012c*/ 	.word	0xffffffff


	//----- nvinfo : EIATTR_COOP_GROUP_INSTR_OFFSETS
	.align		4
.L_50:
        /*0130*/ 	.byte	0x04, 0x28
        /*0132*/ 	.short	(.L_52 - .L_51)


	//   ....[0]....
.L_51:
        /*0134*/ 	.word	0x00000070


	//   ....[1]....
        /*0138*/ 	.word	0x00000330


	//   ....[2]....
        /*013c*/ 	.word	0x00004f60


	//   ....[3]....
        /*0140*/ 	.word	0x000051d0


	//----- nvinfo : EIATTR_VRC_CTA_INIT_COUNT
	.align		4
.L_52:
        /*0144*/ 	.byte	0x02, 0x4a
        /*0146*/ 	.byte	0x80
	.zero		1


	//----- nvinfo : EIATTR_MBARRIER_INSTR_OFFSETS
	.align		4
        /*0148*/ 	.byte	0x04, 0x39
        /*014a*/ 	.short	(.L_54 - .L_53)


	//   ....[0]....
.L_53:
        /*014c*/ 	.word	0x00001270
        /*0150*/ 	.word	0x000000ff
        /*0154*/ 	.word	0x00000000
        /*0158*/ 	.short	0x0100
        /*015a*/ 	.byte	0x0d
	.zero		1


	//   ....[1]....
        /*015c*/ 	.word	0x00002710
        /*0160*/ 	.word	0x000000ff
        /*0164*/ 	.word	0x00002008
        /*0168*/ 	.short	0x0100
        /*016a*/ 	.byte	0x14
	.zero		1


	//   ....[2]....
        /*016c*/ 	.word	0x00002cb0
        /*0170*/ 	.word	0x000000ff
        /*0174*/ 	.word	0x00000000
        /*0178*/ 	.short	0x010a
        /*017a*/ 	.byte	0x0d
	.zero		1


	//   ....[3]....
        /*017c*/ 	.word	0x000039d0
        /*0180*/ 	.word	0x000000ff
        /*0184*/ 	.word	0x00000000
        /*0188*/ 	.short	0x010a
        /*018a*/ 	.byte	0x0d
	.zero		1


	//   ....[4]....
        /*018c*/ 	.word	0x00003ad0
        /*0190*/ 	.word	0x000000ff
        /*0194*/ 	.word	0x00002000
        /*0198*/ 	.short	0x0108
        /*019a*/ 	.byte	0x14
	.zero		1


	//   ....[5]....
        /*019c*/ 	.word	0x00003b20
        /*01a0*/ 	.word	0x000000ff
        /*01a4*/ 	.word	0x00002008
        /*01a8*/ 	.short	0x0108
        /*01aa*/ 	.byte	0x14
	.zero		1


	//   ....[6]....
        /*01ac*/ 	.word	0x000051f0
        /*01b0*/ 	.word	0x000000ff
        /*01b4*/ 	.word	0x00000000
        /*01b8*/ 	.short	0x010a
        /*01ba*/ 	.byte	0x0d
	.zero		1


	//   ....[7]....
        /*01bc*/ 	.word	0x00005220
        /*01c0*/ 	.word	0x000000ff
        /*01c4*/ 	.word	0x00000000
        /*01c8*/ 	.short	0x010a
        /*01ca*/ 	.byte	0x0d
	.zero		1


	//----- nvinfo : EIATTR_NUM_MBARRIERS
	.align		4
.L_54:
        /*01cc*/ 	.byte	0x03, 0x38
        /*01ce*/ 	.short	0x0002


	//----- nvinfo : EIATTR_EXIT_INSTR_OFFSETS
	.align		4
        /*01d0*/ 	.byte	0x04, 0x1c
        /*01d2*/ 	.short	(.L_56 - .L_55)


	//   ....[0]....
.L_55:
        /*01d4*/ 	.word	0x000051e0


	//----- nvinfo : EIATTR_REQNTID
	.align		4
.L_56:
        /*01d8*/ 	.byte	0x04, 0x10
        /*01da*/ 	.short	(.L_58 - .L_57)
.L_57:
        /*01dc*/ 	.word	0x00000080
        /*01e0*/ 	.word	0x00000001
        /*01e4*/ 	.word	0x00000001


	//----- nvinfo : EIATTR_CRS_STACK_SIZE
	.align		4
.L_58:
        /*01e8*/ 	.byte	0x04, 0x1e
        /*01ea*/ 	.short	(.L_60 - .L_59)
.L_59:
        /*01ec*/ 	.word	0x00000000


	//----- nvinfo : EIATTR_CBANK_PARAM_SIZE
	.align		4
.L_60:
        /*01f0*/ 	.byte	0x03, 0x19
        /*01f2*/ 	.short	0x0050


	//----- nvinfo : EIATTR_PARAM_CBANK
	.align		4
        /*01f4*/ 	.byte	0x04, 0x0a
        /*01f6*/ 	.short	(.L_62 - .L_61)
	.align		4
.L_61:
        /*01f8*/ 	.word	index@(.nv.constant0.matmul_kernel)
        /*01fc*/ 	.short	0x0380
        /*01fe*/ 	.short	0x0050


	//----- nvinfo : EIATTR_SW_WAR
	.align		4
.L_62:
        /*0200*/ 	.byte	0x04, 0x36
        /*0202*/ 	.short	(.L_64 - .L_63)
.L_63:
        /*0204*/ 	.word	0x00000008
.L_64:


//--------------------- .nv.compat                --------------------------
	.section	.nv.compat,"",@"SHT_CUDA_COMPAT_INFO"
	.align	4
        /*0000*/ 	.byte	0x02, 0x02, 0x02, 0x00, 0x02, 0x05, 0x05, 0x00, 0x02, 0x03, 0x00, 0x00, 0x02, 0x06, 0x01, 0x00


//--------------------- .nv.callgraph             --------------------------
	.section	.nv.callgraph,"",@"SHT_CUDA_CALLGRAPH"
	.align	4
	.sectionentsize	8
	.align		4
        /*0000*/ 	.word	0x00000000
	.align		4
        /*0004*/ 	.word	0xffffffff
	.align		4
        /*0008*/ 	.word	0x00000000
	.align		4
        /*000c*/ 	.word	0xfffffffe
	.align		4
        /*0010*/ 	.word	0x00000000
	.align		4
        /*0014*/ 	.word	0xfffffffd
	.align		4
        /*0018*/ 	.word	0x00000000
	.align		4
        /*001c*/ 	.word	0xfffffffc


//--------------------- .text.matmul_kernel       --------------------------
	.section	.text.matmul_kernel,"ax",@progbits
	.align	128
        .global         matmul_kernel
        .type           matmul_kernel,@function
        .size           matmul_kernel,(.L_x_20 - matmul_kernel)
        .other          matmul_kernel,@"STO_CUDA_ENTRY STV_DEFAULT"
matmul_kernel:
.text.matmul_kernel:
[----:B------:R-:W0:Y:S01]  /*0000*/  LDC R1, c[0x0][0x37c] ;  /* 0x0000df00ff017b82 */ /* 0x000e220000000800 */
[----:B------:R-:W1:Y:S01]  /*0010*/  S2R R39, SR_TID.X ;  /* 0x0000000000277919 */ /* 0x000e620000002100 */
[----:B------:R-:W2:Y:S01]  /*0020*/  LDCU.64 UR18, c[0x0][0x358] ;  /* 0x00006b00ff1277ac */ /* 0x000ea20008000a00 */
[----:B-1----:R-:W-:-:S13]  /*0030*/  ISETP.GE.U32.AND P0, PT, R39, 0x20, PT ;  /* 0x000000202700780c */ /* 0x002fda0003f06070 */
[----:B------:R-:W-:Y:S02]  /*0040*/  VOTEU.ANY UP0, P0 ;  /* 0x0000000000ff7886 */ /* 0x000fe40000000100 */
[----:B0-2---:R-:W-:Y:S05]  /*0050*/  BRA.U UP0, `(.L_x_0) ;  /* 0x0000000100b87547 */ /* 0x005fea000b800000 */
[----:B------:R-:W0:Y:S01]  /*0060*/  S2UR UR6, SR_CgaCtaId ;  /* 0x00000000000679c3 */ /* 0x000e220000008800 */
[----:B------:R-:W-:Y:S01]  /*0070*/  NOP ;  /* 0x0000000000007918 */ /* 0x000fe20000000000 */
[----:B------:R-:W-:Y:S02]  /*0080*/  UMOV UR4, 0x40 ;  /* 0x0000004000047882 */ /* 0x000fe40000000000 */
[----:B0-----:R-:W-:-:S09]  /*0090*/  ULEA UR4, UR6, UR4, 0x18 ;  /* 0x0000000406047291 */ /* 0x001fd2000f8ec0ff */
[----:B------:R-:W0:Y:S01]  /*00a0*/  LDS.U8 R0, [UR4] ;  /* 0x00000004ff007984 */ /* 0x000e220008000000 */
[----:B------:R-:W-:Y:S02]  /*00b0*/  UMOV UR4, 0x400 ;  /* 0x0000040000047882 */ /* 0x000fe40000000000 */
[----:B------:R-:W-:Y:S01]  /*00c0*/  ULEA UR4, UR6, UR4, 0x18 ;  /* 0x0000000406047291 */ /* 0x000fe2000f8ec0ff */
[----:B0-----:R-:W-:-:S13]  /*00d0*/  ISETP.NE.AND P0, PT, R0, RZ, PT ;  /* 0x000000ff0000720c */ /* 0x001fda0003f05270 */
[----:B------:R-:W-:Y:S05]  /*00e0*/  @P0 BRA `(.L_x_1) ;  /* 0x00000000007c0947 */ /* 0x000fea0003800000 */
[----:B------:R-:W-:-:S13]  /*00f0*/  ELECT P0, URZ, PT ;  /* 0x0000000000ff782f */ /* 0x000fda0003800000 */
[----:B------:R-:W-:Y:S05]  /*0100*/  @!P0 BRA `(.L_x_2) ;  /* 0x0000000000848947 */ /* 0x000fea0003800000 */
[----:B------:R-:W-:Y:S01]  /*0110*/  UMOV UR5, 0x2 ;  /* 0x0000000200057882 */ /* 0x000fe20000000000 */
[----:B------:R-:W-:Y:S02]  /*0120*/  IMAD.MOV.U32 R4, RZ, RZ, 0x1 ;  /* 0x00000001ff047424 */ /* 0x000fe400078e00ff */
[----:B------:R-:W-:Y:S02]  /*0130*/  IMAD.MOV.U32 R5, RZ, RZ, 0x3 ;  /* 0x00000003ff057424 */ /* 0x000fe400078e00ff */
[----:B------:R-:W-:Y:S04]  /*0140*/  DEPBAR.LE SB0, 0x36 ;  /* 0x00008d800000791a */ /* 0x000fe80000000000 */
[----:B------:R-:W0:Y:S02]  /*0150*/  UTCATOMSWS.FIND_AND_SET.ALIGN UP1, UR5, UR5 ;  /* 0x00000005000575e3 */ /* 0x000e240008020800 */
[----:B0-----:R-:W-:-:S04]  /*0160*/  PLOP3.LUT P0, PT, PT, PT, UP1, 0x80, 0x8 ;  /* 0x000000000008781c */ /* 0x001fc80003f0f018 */
[----:B------:R-:W-:-:S04]  /*0170*/  SEL R0, RZ, 0xffffffff, !P0 ;  /* 0xffffffffff007807 */ /* 0x000fc80004000000 */
[----:B------:R-:W-:Y:S01]  /*0180*/  ISETP.NE.AND P0, PT, R0, RZ, PT ;  /* 0x000000ff0000720c */ /* 0x000fe20003f05270 */
[----:B------:R-:W-:-:S12]  /*0190*/  IMAD.U32 R0, RZ, RZ, UR5 ;  /* 0x00000005ff007e24 */ /* 0x000fd8000f8e00ff */
[----:B------:R-:W-:Y:S05]  /*01a0*/  @P0 BRA `(.L_x_3) ;  /* 0x0000000000240947 */ /* 0x000fea0003800000 */
.L_x_4:
[----:B------:R-:W-:Y:S05]  /*01b0*/  NANOSLEEP 0x64 ;  /* 0x000000640000795d */ /* 0x000fea0003800000 */
[----:B------:R-:W-:-:S05]  /*01c0*/  UMOV UR5, 0x2 ;  /* 0x0000000200057882 */ /* 0x000fca0000000000 */
[----:B------:R-:W-:Y:S04]  /*01d0*/  DEPBAR.LE SB0, 0x36 ;  /* 0x00008d800000791a */ /* 0x000fe80000000000 */
[----:B------:R-:W0:Y:S02]  /*01e0*/  UTCATOMSWS.FIND_AND_SET.ALIGN UP1, UR5, UR5 ;  /* 0x00000005000575e3 */ /* 0x000e240008020800 */
[----:B0-----:R-:W-:-:S04]  /*01f0*/  PLOP3.LUT P0, PT, PT, PT, UP1, 0x80, 0x8 ;  /* 0x000000000008781c */ /* 0x001fc80003f0f018 */
[----:B------:R-:W-:-:S04]  /*0200*/  SEL R0, RZ, 0xffffffff, !P0 ;  /* 0xffffffffff007807 */ /* 0x000fc80004000000 */
[----:B------:R-:W-:Y:S01]  /*0210*/  ISETP.NE.AND P0, PT, R0, RZ, PT ;  /* 0x000000ff0000720c */ /* 0x000fe20003f05270 */
[----:B------:R-:W-:-:S12]  /*0220*/  IMAD.U32 R0, RZ, RZ, UR5 ;  /* 0x00000005ff007e24 */ /* 0x000fd8000f8e00ff */
[----:B------:R-:W-:Y:S05]  /*0230*/  @!P0 BRA `(.L_x_4) ;  /* 0xfffffffc00dc8947 */ /* 0x000fea000383ffff */
.L_x_3:
[C---:B------:R-:W-:Y:S01]  /*0240*/  VIADD R3, R0.reuse, 0x10 ;  /* 0x0000001000037836 */ /* 0x040fe20000000000 */
[----:B------:R-:W-:Y:S01]  /*0250*/  UMOV UR5, 0x50 ;  /* 0x0000005000057882 */ /* 0x000fe20000000000 */
[----:B------:R-:W-:Y:S01]  /*0260*/  SHF.L.U32 R2, R5, R0, RZ ;  /* 0x0000000005027219 */ /* 0x000fe200000006ff */
[----:B------:R-:W-:Y:S01]  /*0270*/  ULEA UR5, UR6, UR5, 0x18 ;  /* 0x0000000506057291 */ /* 0x000fe2000f8ec0ff */
[----:B------:R-:W-:Y:S01]  /*0280*/  IMAD.SHL.U32 R0, R0, 0x20, RZ ;  /* 0x0000002000007824 */ /* 0x000fe200078e00ff */
[----:B------:R-:W-:-:S04]  /*0290*/  SHF.L.U32 R3, R4, R3, RZ ;  /* 0x0000000304037219 */ /* 0x000fc800000006ff */
[----:B------:R-:W-:-:S05]  /*02a0*/  LOP3.LUT R2, R3, R2, RZ, 0xfc, !PT ;  /* 0x0000000203027212 */ /* 0x000fca00078efcff */
[----:B------:R0:W-:Y:S04]  /*02b0*/  ATOMS.OR RZ, [UR5], R2 ;  /* 0x00000002ffff798c */ /* 0x0001e8000b000005 */
[----:B------:R0:W-:Y:S01]  /*02c0*/  STS [UR4], R0 ;  /* 0x00000000ff007988 */ /* 0x0001e20008000804 */
[----:B------:R-:W-:Y:S05]  /*02d0*/  BRA `(.L_x_2) ;  /* 0x0000000000107947 */ /* 0x000fea0003800000 */
.L_x_1:
[----:B------:R-:W-:Y:S01]  /*02e0*/  IMAD.MOV.U32 R0, RZ, RZ, -0x1 ;  /* 0xffffffffff007424 */ /* 0x000fe200078e00ff */
[----:B------:R-:W-:-:S04]  /*02f0*/  MOV R2, 0x320 ;  /* 0x0000032000027802 */ /* 0x000fc80000000f00 */
[----:B------:R0:W-:Y:S03]  /*0300*/  STS [UR4], R0 ;  /* 0x00000000ff007988 */ /* 0x0001e60008000804 */
[----:B0-----:R-:W-:Y:S05]  /*0310*/  CALL.REL.NOINC `($__internal_1_$__cuda_sm10x_tcgen05_guardrail_trap_phase_invalid_during_alloc) ;  /* 0x0000004c00d87944 */ /* 0x001fea0003c00000 */
.L_x_2:
[----:B------:R-:W-:Y:S05]  /*0320*/  WARPSYNC.ALL ;  /* 0x0000000000007948 */ /* 0x000fea0003800000 */
[----:B------:R-:W-:Y:S01]  /*0330*/  NOP ;  /* 0x0000000000007918 */ /* 0x000fe20000000000 */
.L_x_0:
[----:B------:R-:W1:Y:S01]  /*0340*/  LDC.64 R82, c[0x0][0x398] ;  /* 0x0000e600ff527b82 */ /* 0x000e620000000a00 */
[----:B------:R-:W2:Y:S01]  /*0350*/  S2R R5, SR_CTAID.X ;  /* 0x0000000000057919 */ /* 0x000ea20000002500 */
[C---:B------:R-:W-:Y:S01]  /*0360*/  LOP3.LUT R37, R39.reuse, 0x3f, RZ, 0xc0, !PT ;  /* 0x0000003f27257812 */ /* 0x040fe200078ec0ff */
[----:B------:R-:W-:Y:S01]  /*0370*/  UMOV UR4, 0x400 ;  /* 0x0000040000047882 */ /* 0x000fe20000000000 */
[----:B------:R-:W3:Y:S01]  /*0380*/  LDCU.64 UR14, c[0x0][0x3a8] ;  /* 0x00007500ff0e77ac */ /* 0x000ee20008000a00 */
[----:B------:R-:W-:Y:S02]  /*0390*/  LOP3.LUT R36, R39, 0x7f, RZ, 0xc0, !PT ;  /* 0x0000007f27247812 */ /* 0x000fe400078ec0ff */
[----:B------:R-:W-:Y:S01]  /*03a0*/  PRMT R119, RZ, 0x7610, R119 ;  /* 0x00007610ff777816 */ /* 0x000fe20000000077 */
[----:B------:R-:W4:Y:S01]  /*03b0*/  S2UR UR5, SR_CgaCtaId ;  /* 0x00000000000579c3 */ /* 0x000f220000008800 */
[----:B------:R-:W-:Y:S01]  /*03c0*/  PRMT R117, RZ, 0x7610, R117 ;  /* 0x00007610ff757816 */ /* 0x000fe20000000075 */
[----:B------:R-:W0:Y:S01]  /*03d0*/  LDCU UR8, c[0x0][0x3a4] ;  /* 0x00007480ff0877ac */ /* 0x000e220008000800 */
[----:B------:R-:W-:Y:S01]  /*03e0*/  PRMT R123, RZ, 0x7610, R123 ;  /* 0x00007610ff7b7816 */ /* 0x000fe2000000007b */
[----:B------:R-:W-:Y:S01]  /*03f0*/  UMOV UR6, 0x1 ;  /* 0x0000000100067882 */ /* 0x000fe20000000000 */
[----:B------:R-:W0:Y:S03]  /*0400*/  LDCU.128 UR24, c[0x0][0x380] ;  /* 0x00007000ff1877ac */ /* 0x000e260008000c00 */
[----:B------:R-:W5:Y:S01]  /*0410*/  LDC R93, c[0x0][0x3a0] ;  /* 0x0000e800ff5d7b82 */ /* 0x000f620000000800 */
[----:B---3--:R-:W-:-:S02]  /*0420*/  IMAD.U32 R13, RZ, RZ, UR14 ;  /* 0x0000000eff0d7e24 */ /* 0x008fc4000f8e00ff */
[----:B01----:R-:W-:Y:S01]  /*0430*/  VIADD R0, R83, 0x3f ;  /* 0x0000003f53007836 */ /* 0x003fe20000000000 */
[----:B------:R-:W-:Y:S01]  /*0440*/  IABS R65, R83 ;  /* 0x0000005300417213 */ /* 0x000fe20000000000 */
[----:B------:R-:W-:Y:S02]  /*0450*/  IMAD.U32 R15, RZ, RZ, UR14 ;  /* 0x0000000eff0f7e24 */ /* 0x000fe4000f8e00ff */
[----:B------:R-:W-:Y:S01]  /*0460*/  IMAD.U32 R17, RZ, RZ, UR14 ;  /* 0x0000000eff117e24 */ /* 0x000fe2000f8e00ff */
[----:B------:R-:W-:Y:S01]  /*0470*/  SHF.R.S32.HI R3, RZ, 0x1f, R0 ;  /* 0x0000001fff037819 */ /* 0x000fe20000011400 */
[----:B------:R-:W-:Y:S01]  /*0480*/  IMAD.U32 R19, RZ, RZ, UR14 ;  /* 0x0000000eff137e24 */ /* 0x000fe2000f8e00ff */
[----:B----4-:R-:W-:Y:S02]  /*0490*/  ULEA UR20, UR5, UR4, 0x18 ;  /* 0x0000000405147291 */ /* 0x010fe4000f8ec0ff */
[----:B------:R-:W-:Y:S02]  /*04a0*/  LEA.HI R3, R3, R0, RZ, 0x6 ;  /* 0x0000000003037211 */ /* 0x000fe400078f30ff */
[----:B--2---:R-:W-:Y:S01]  /*04b0*/  IABS R8, R5 ;  /* 0x0000000500087213 */ /* 0x004fe20000000000 */
[----:B------:R-:W-:Y:S01]  /*04c0*/  UIADD3 UR10, UPT, UPT, UR20, 0x2000, URZ ;  /* 0x00002000140a7890 */ /* 0x000fe2000fffe0ff */
[----:B------:R-:W-:-:S05]  /*04d0*/  SHF.R.S32.HI R3, RZ, 0x6, R3 ;  /* 0x00000006ff037819 */ /* 0x000fca0000011403 */
[----:B------:R-:W-:-:S05]  /*04e0*/  IMAD.SHL.U32 R4, R3, 0x4, RZ ;  /* 0x0000000403047824 */ /* 0x000fca00078e00ff */
[-C--:B------:R-:W-:Y:S02]  /*04f0*/  IABS R7, R4.reuse ;  /* 0x0000000400077213 */ /* 0x080fe40000000000 */
[----:B------:R-:W-:Y:S02]  /*0500*/  IABS R10, R4 ;  /* 0x00000004000a7213 */ /* 0x000fe40000000000 */
[----:B------:R-:W0:Y:S08]  /*0510*/  I2F.RP R0, R7 ;  /* 0x0000000700007306 */ /* 0x000e300000209400 */
[----:B0-----:R-:W0:Y:S02]  /*0520*/  MUFU.RCP R0, R0 ;  /* 0x0000000000007308 */ /* 0x001e240000001000 */
[----:B0-----:R-:W-:-:S02]  /*0530*/  VIADD R2, R0, 0xffffffe ;  /* 0x0ffffffe00027836 */ /* 0x001fc40000000000 */
[----:B------:R-:W-:-:S04]  /*0540*/  IMAD.MOV R0, RZ, RZ, -R10 ;  /* 0x000000ffff007224 */ /* 0x000fc800078e0a0a */
[----:B------:R0:W1:Y:S02]  /*0550*/  F2I.FTZ.U32.TRUNC.NTZ R3, R2 ;  /* 0x0000000200037305 */ /* 0x000064000021f000 */
[----:B0-----:R-:W-:Y:S02]  /*0560*/  IMAD.MOV.U32 R2, RZ, RZ, RZ ;  /* 0x000000ffff027224 */ /* 0x001fe400078e00ff */
[----:B-1----:R-:W-:-:S04]  /*0570*/  IMAD.MOV R6, RZ, RZ, -R3 ;  /* 0x000000ffff067224 */ /* 0x002fc800078e0a03 */
[----:B------:R-:W-:Y:S02]  /*0580*/  IMAD R9, R6, R7, RZ ;  /* 0x0000000706097224 */ /* 0x000fe400078e02ff */
[----:B------:R-:W-:Y:S02]  /*0590*/  IMAD.MOV.U32 R6, RZ, RZ, R8 ;  /* 0x000000ffff067224 */ /* 0x000fe400078e0008 */
[----:B------:R-:W-:-:S06]  /*05a0*/  IMAD.HI.U32 R3, R3, R9, R2 ;  /* 0x0000000903037227 */ /* 0x000fcc00078e0002 */
[----:B------:R-:W-:-:S04]  /*05b0*/  IMAD.HI.U32 R3, R3, R6, RZ ;  /* 0x0000000603037227 */ /* 0x000fc800078e00ff */
[----:B------:R-:W-:Y:S01]  /*05c0*/  IMAD R0, R3, R0, R6 ;  /* 0x0000000003007224 */ /* 0x000fe200078e0206 */
[----:B------:R-:W-:Y:S04]  /*05d0*/  BAR.SYNC.DEFER_BLOCKING 0x0 ;  /* 0x0000000000007b1d */ /* 0x000fe80000010000 */
[----:B------:R-:W-:-:S13]  /*05e0*/  ISETP.GT.U32.AND P1, PT, R7, R0, PT ;  /* 0x000000000700720c */ /* 0x000fda0003f24070 */
[----:B------:R-:W-:Y:S02]  /*05f0*/  @!P1 IMAD.IADD R0, R0, 0x1, -R7 ;  /* 0x0000000100009824 */ /* 0x000fe400078e0a07 */
[----:B------:R-:W-:Y:S01]  /*0600*/  @!P1 VIADD R3, R3, 0x1 ;  /* 0x0000000103039836 */ /* 0x000fe20000000000 */
[----:B------:R-:W-:Y:S02]  /*0610*/  ISETP.NE.AND P1, PT, R4, RZ, PT ;  /* 0x000000ff0400720c */ /* 0x000fe40003f25270 */
[----:B------:R-:W-:Y:S02]  /*0620*/  ISETP.GE.U32.AND P0, PT, R0, R7, PT ;  /* 0x000000070000720c */ /* 0x000fe40003f06070 */
[----:B------:R-:W-:-:S04]  /*0630*/  LOP3.LUT R0, R5, R4, RZ, 0x3c, !PT ;  /* 0x0000000405007212 */ /* 0x000fc800078e3cff */
[----:B------:R-:W-:Y:S01]  /*0640*/  ISETP.GE.AND P2, PT, R0, RZ, PT ;  /* 0x000000ff0000720c */ /* 0x000fe20003f46270 */
[----:B------:R-:W-:-:S06]  /*0650*/  VIADD R0, R82, 0x3f ;  /* 0x0000003f52007836 */ /* 0x000fcc0000000000 */
[----:B------:R-:W-:-:S04]  /*0660*/  @P0 VIADD R3, R3, 0x1 ;  /* 0x0000000103030836 */ /* 0x000fc80000000000 */
[----:B------:R-:W-:Y:S01]  /*0670*/  IMAD.MOV.U32 R2, RZ, RZ, R3 ;  /* 0x000000ffff027224 */ /* 0x000fe200078e0003 */
[----:B------:R-:W-:-:S03]  /*0680*/  SHF.R.S32.HI R3, RZ, 0x1f, R0 ;  /* 0x0000001fff037819 */ /* 0x000fc60000011400 */
[----:B------:R-:W-:Y:S01]  /*0690*/  @!P2 IMAD.MOV R2, RZ, RZ, -R2 ;  /* 0x000000ffff02a224 */ /* 0x000fe200078e0a02 */
[----:B------:R-:W-:Y:S02]  /*06a0*/  @!P1 LOP3.LUT R2, RZ, R4, RZ, 0x33, !PT ;  /* 0x00000004ff029212 */ /* 0x000fe400078e33ff */
[----:B------:R-:W-:-:S03]  /*06b0*/  LEA.HI R3, R3, R0, RZ, 0x6 ;  /* 0x0000000003037211 */ /* 0x000fc600078f30ff */
[----:B------:R-:W-:Y:S02]  /*06c0*/  IMAD.SHL.U32 R6, R2, 0x4, RZ ;  /* 0x0000000402067824 */ /* 0x000fe400078e00ff */
[----:B------:R-:W-:-:S03]  /*06d0*/  IMAD.MOV R2, RZ, RZ, -R2 ;  /* 0x000000ffff027224 */ /* 0x000fc600078e0a02 */
[----:B------:R-:W-:Y:S01]  /*06e0*/  LEA.HI.SX32 R3, R3, -R6, 0x1a ;  /* 0x8000000603037211 */ /* 0x000fe200078fd2ff */
[----:B------:R-:W-:Y:S02]  /*06f0*/  IMAD R8, R4, R2, R5 ;  /* 0x0000000204087224 */ /* 0x000fe400078e0205 */
[----:B------:R-:W-:Y:S01]  /*0700*/  IMAD.MOV.U32 R2, RZ, RZ, RZ ;  /* 0x000000ffff027224 */ /* 0x000fe200078e00ff */
[----:B------:R-:W-:Y:S02]  /*0710*/  VIMNMX R11, PT, PT, R3, 0x4, PT ;  /* 0x00000004030b7848 */ /* 0x000fe40003fe0100 */
[----:B------:R-:W-:Y:S02]  /*0720*/  IABS R4, R8 ;  /* 0x0000000800047213 */ /* 0x000fe40000000000 */
[-C--:B------:R-:W-:Y:S02]  /*0730*/  IABS R7, R11.reuse ;  /* 0x0000000b00077213 */ /* 0x080fe40000000000 */
[----:B------:R-:W-:-:S02]  /*0740*/  IABS R9, R11 ;  /* 0x0000000b00097213 */ /* 0x000fc40000000000 */
[----:B------:R-:W0:Y:S08]  /*0750*/  I2F.RP R0, R7 ;  /* 0x0000000700007306 */ /* 0x000e300000209400 */
[----:B0-----:R-:W0:Y:S02]  /*0760*/  MUFU.RCP R0, R0 ;  /* 0x0000000000007308 */ /* 0x001e240000001000 */
[----:B0-----:R-:W-:-:S02]  /*0770*/  VIADD R3, R0, 0xffffffe ;  /* 0x0ffffffe00037836 */ /* 0x001fc40000000000 */
[----:B------:R-:W-:-:S04]  /*0780*/  IMAD.MOV R0, RZ, RZ, -R9 ;  /* 0x000000ffff007224 */ /* 0x000fc800078e0a09 */
[----:B------:R-:W0:Y:S02]  /*0790*/  F2I.FTZ.U32.TRUNC.NTZ R3, R3 ;  /* 0x0000000300037305 */ /* 0x000e24000021f000 */
[----:B0-----:R-:W-:-:S04]  /*07a0*/  IMAD.MOV R10, RZ, RZ, -R3 ;  /* 0x000000ffff0a7224 */ /* 0x001fc800078e0a03 */
[----:B------:R-:W-:Y:S02]  /*07b0*/  IMAD R5, R10, R7, RZ ;  /* 0x000000070a057224 */ /* 0x000fe400078e02ff */
[----:B------:R-:W0:Y:S02]  /*07c0*/  LDS R10, [UR20] ;  /* 0x00000014ff0a7984 */ /* 0x000e240008000800 */
[----:B------:R-:W-:Y:S01]  /*07d0*/  IMAD.HI.U32 R2, R3, R5, R2 ;  /* 0x0000000503027227 */ /* 0x000fe200078e0002 */
[----:B------:R-:W-:-:S03]  /*07e0*/  IABS R5, R82 ;  /* 0x0000005200057213 */ /* 0x000fc60000000000 */
[----:B------:R-:W-:Y:S02]  /*07f0*/  IMAD.MOV.U32 R3, RZ, RZ, R4 ;  /* 0x000000ffff037224 */ /* 0x000fe400078e0004 */
[----:B------:R-:W-:Y:S02]  /*0800*/  IMAD.MOV.U32 R9, RZ, RZ, R5 ;  /* 0x000000ffff097224 */ /* 0x000fe400078e0005 */
[----:B------:R-:W-:Y:S01]  /*0810*/  IMAD.HI.U32 R2, R2, R3, RZ ;  /* 0x0000000302027227 */ /* 0x000fe200078e00ff */
[----:B------:R-:W1:Y:S03]  /*0820*/  I2F.RP R5, R65 ;  /* 0x0000004100057306 */ /* 0x000e660000209400 */
[----:B------:R-:W-:-:S05]  /*0830*/  IMAD R0, R2, R0, R3 ;  /* 0x0000000002007224 */ /* 0x000fca00078e0203 */
[----:B------:R-:W2:Y:S01]  /*0840*/  I2F.RP R4, R9 ;  /* 0x0000000900047306 */ /* 0x000ea20000209400 */
[----:B------:R-:W-:Y:S01]  /*0850*/  BAR.SYNC.DEFER_BLOCKING 0x0 ;  /* 0x0000000000007b1d */ /* 0x000fe20000010000 */
[----:B------:R-:W-:-:S06]  /*0860*/  ISETP.GT.U32.AND P1, PT, R7, R0, PT ;  /* 0x000000000700720c */ /* 0x000fcc0003f24070 */
[----:B-1----:R-:W-:Y:S07]  /*0870*/  MUFU.RCP R5, R5 ;  /* 0x0000000500057308 */ /* 0x002fee0000001000 */
[----:B------:R-:W-:Y:S01]  /*0880*/  @!P1 IMAD.IADD R0, R0, 0x1, -R7 ;  /* 0x0000000100009824 */ /* 0x000fe200078e0a07 */
[----:B--2---:R-:W1:Y:S01]  /*0890*/  MUFU.RCP R4, R4 ;  /* 0x0000000400047308 */ /* 0x004e620000001000 */
[----:B------:R-:W-:Y:S01]  /*08a0*/  @!P1 VIADD R2, R2, 0x1 ;  /* 0x0000000102029836 */ /* 0x000fe20000000000 */
[----:B------:R-:W-:-:S02]  /*08b0*/  ISETP.NE.AND P1, PT, R11, RZ, PT ;  /* 0x000000ff0b00720c */ /* 0x000fc40003f25270 */
[----:B------:R-:W-:Y:S02]  /*08c0*/  ISETP.GE.U32.AND P0, PT, R0, R7, PT ;  /* 0x000000070000720c */ /* 0x000fe40003f06070 */
[----:B------:R-:W-:Y:S02]  /*08d0*/  LOP3.LUT R0, R8, R11, RZ, 0x3c, !PT ;  /* 0x0000000b08007212 */ /* 0x000fe400078e3cff */
[----:B------:R-:W-:Y:S02]  /*08e0*/  SHF.R.U32.HI R7, RZ, 0x5, R39 ;  /* 0x00000005ff077819 */ /* 0x000fe40000011627 */
[----:B------:R-:W-:Y:S02]  /*08f0*/  ISETP.GE.AND P2, PT, R0, RZ, PT ;  /* 0x000000ff0000720c */ /* 0x000fe40003f46270 */
[----:B------:R-:W-:Y:S02]  /*0900*/  R2UR UR7, R7 ;  /* 0x00000000070772ca */ /* 0x000fe400000e0000 */
[----:B0-----:R-:W-:Y:S01]  /*0910*/  R2UR UR21, R10 ;  /* 0x000000000a1572ca */ /* 0x001fe200000e0000 */
[----:B-1----:R-:W-:-:S02]  /*0920*/  VIADD R3, R4, 0xffffffe ;  /* 0x0ffffffe04037836 */ /* 0x002fc40000000000 */
[----:B------:R-:W-:Y:S02]  /*0930*/  @P0 VIADD R2, R2, 0x1 ;  /* 0x0000000102020836 */ /* 0x000fe40000000000 */
[----:B------:R-:W-:Y:S02]  /*0940*/  VIADD R4, R5, 0xffffffe ;  /* 0x0ffffffe05047836 */ /* 0x000fe40000000000 */
[----:B------:R-:W0:Y:S01]  /*0950*/  F2I.FTZ.U32.TRUNC.NTZ R3, R3 ;  /* 0x0000000300037305 */ /* 0x000e22000021f000 */
[----:B------:R-:W-:-:S03]  /*0960*/  IMAD.MOV.U32 R38, RZ, RZ, R2 ;  /* 0x000000ffff267224 */ /* 0x000fc600078e0002 */
[----:B------:R-:W-:Y:S01]  /*0970*/  USHF.L.U32 UR4, UR7, 0x15, URZ ;  /* 0x0000001507047899 */ /* 0x000fe200080006ff */
[----:B------:R-:W-:Y:S01]  /*0980*/  @!P2 IMAD.MOV R38, RZ, RZ, -R38 ;  /* 0x000000ffff26a224 */ /* 0x000fe200078e0a26 */
[----:B------:R-:W-:Y:S02]  /*0990*/  @!P1 LOP3.LUT R38, RZ, R11, RZ, 0x33, !PT ;  /* 0x0000000bff269212 */ /* 0x000fe400078e33ff */
[----:B------:R-:W-:Y:S01]  /*09a0*/  ULOP3.LUT UR4, UR4, 0x600000, URZ, 0xc0, !UPT ;  /* 0x0060000004047892 */ /* 0x000fe2000f8ec0ff */
[----:B------:R1:W2:Y:S02]  /*09b0*/  F2I.FTZ.U32.TRUNC.NTZ R5, R4 ;  /* 0x0000000400057305 */ /* 0x0002a4000021f000 */
[----:B------:R-:W-:Y:S01]  /*09c0*/  IMAD.MOV R0, RZ, RZ, -R38 ;  /* 0x000000ffff007224 */ /* 0x000fe200078e0a26 */
[----:B------:R-:W-:Y:S01]  /*09d0*/  UIADD3 UR12, UPT, UPT, UR21, UR4, URZ ;  /* 0x00000004150c7290 */ /* 0x000fe2000fffe0ff */
[----:B------:R-:W-:Y:S02]  /*09e0*/  IMAD.SHL.U32 R38, R38, 0x40, RZ ;  /* 0x0000004026267824 */ /* 0x000fe400078e00ff */
[----:B0-----:R-:W-:-:S02]  /*09f0*/  IMAD.MOV R2, RZ, RZ, -R3 ;  /* 0x000000ffff027224 */ /* 0x001fc400078e0a03 */
[----:B------:R-:W-:Y:S01]  /*0a00*/  IMAD R0, R11, R0, R8 ;  /* 0x000000000b007224 */ /* 0x000fe200078e0208 */
[----:B-1----:R-:W-:Y:S01]  /*0a10*/  SHF.R.U32.HI R4, RZ, 0x5, R39 ;  /* 0x00000005ff047819 */ /* 0x002fe20000011627 */
[----:B------:R-:W-:Y:S02]  /*0a20*/  IMAD R7, R2, R9, RZ ;  /* 0x0000000902077224 */ /* 0x000fe400078e02ff */
[----:B------:R-:W-:Y:S02]  /*0a30*/  IMAD.MOV.U32 R2, RZ, RZ, RZ ;  /* 0x000000ffff027224 */ /* 0x000fe400078e00ff */
[----:B--2---:R-:W-:Y:S02]  /*0a40*/  IMAD.MOV R8, RZ, RZ, -R5 ;  /* 0x000000ffff087224 */ /* 0x004fe400078e0a05 */
[----:B------:R-:W-:Y:S01]  /*0a50*/  IMAD.HI.U32 R2, R3, R7, R2 ;  /* 0x0000000703027227 */ /* 0x000fe200078e0002 */
[----:B------:R-:W-:-:S03]  /*0a60*/  SGXT.U32 R3, R4, 0x2 ;  /* 0x000000020403781a */ /* 0x000fc60000000000 */
[----:B------:R-:W-:Y:S01]  /*0a70*/  IMAD.IADD R0, R6, 0x1, R0 ;  /* 0x0000000106007824 */ /* 0x000fe200078e0200 */
[----:B------:R-:W-:Y:S01]  /*0a80*/  LOP3.LUT R90, R38, R3, RZ, 0xfc, !PT ;  /* 0x00000003265a7212 */ /* 0x000fe200078efcff */
[----:B------:R-:W-:Y:S02]  /*0a90*/  IMAD R33, R8, R65, RZ ;  /* 0x0000004108217224 */ /* 0x000fe400078e02ff */
[----:B------:R-:W-:Y:S01]  /*0aa0*/  IMAD.MOV.U32 R4, RZ, RZ, RZ ;  /* 0x000000ffff047224 */ /* 0x000fe200078e00ff */
[----:B------:R-:W-:Y:S01]  /*0ab0*/  LOP3.LUT R62, R90, 0x4, RZ, 0xfc, !PT ;  /* 0x000000045a3e7812 */ /* 0x000fe200078efcff */
[----:B------:R-:W-:Y:S01]  /*0ac0*/  IMAD R37, R0, 0x40, R37 ;  /* 0x0000004000257824 */ /* 0x000fe200078e0225 */
[C---:B------:R-:W-:Y:S01]  /*0ad0*/  LOP3.LUT R61, R90.reuse, 0x10, RZ, 0xfc, !PT ;  /* 0x000000105a3d7812 */ /* 0x040fe200078efcff */
[----:B------:R-:W-:Y:S01]  /*0ae0*/  IMAD.HI.U32 R33, R5, R33, R4 ;  /* 0x0000002105217227 */ /* 0x000fe200078e0004 */
[----:B------:R-:W-:Y:S02]  /*0af0*/  IABS R52, R62 ;  /* 0x0000003e00347213 */ /* 0x000fe40000000000 */
[----:B------:R-:W-:Y:S01]  /*0b00*/  IABS R5, R37 ;  /* 0x0000002500057213 */ /* 0x000fe20000000000 */
[----:B------:R-:W-:Y:S01]  /*0b10*/  IMAD.U32 R7, RZ, RZ, UR14 ;  /* 0x0000000eff077e24 */ /* 0x000fe2000f8e00ff */
[----:B------:R-:W-:Y:S01]  /*0b20*/  IABS R46, R61 ;  /* 0x0000003d002e7213 */ /* 0x000fe20000000000 */
[----:B------:R-:W-:Y:S01]  /*0b30*/  IMAD.HI.U32 R3, R33, R52, RZ ;  /* 0x0000003421037227 */ /* 0x000fe200078e00ff */
[----:B------:R-:W-:-:S02]  /*0b40*/  LOP3.LUT R53, R90, 0x8, RZ, 0xfc, !PT ;  /* 0x000000085a357812 */ /* 0x000fc400078efcff */
[----:B------:R-:W-:Y:S01]  /*0b50*/  LOP3.LUT R55, R90, 0x18, RZ, 0xfc, !PT ;  /* 0x000000185a377812 */ /* 0x000fe200078efcff */
[----:B------:R-:W-:Y:S01]  /*0b60*/  IMAD.HI.U32 R2, R2, R5, RZ ;  /* 0x0000000502027227 */ /* 0x000fe200078e00ff */
[----:B------:R-:W-:Y:S02]  /*0b70*/  IABS R50, R90 ;  /* 0x0000005a00327213 */ /* 0x000fe40000000000 */
[C---:B------:R-:W-:Y:S01]  /*0b80*/  LOP3.LUT R45, R90.reuse, 0xc, RZ, 0xfc, !PT ;  /* 0x0000000c5a2d7812 */ /* 0x040fe200078efcff */
[----:B------:R-:W-:Y:S01]  /*0b90*/  IMAD.MOV R2, RZ, RZ, -R2 ;  /* 0x000000ffff027224 */ /* 0x000fe200078e0a02 */
[----:B------:R-:W-:Y:S01]  /*0ba0*/  IABS R8, R53 ;  /* 0x0000003500087213 */ /* 0x000fe20000000000 */
[----:B------:R-:W-:Y:S01]  /*0bb0*/  IMAD.MOV R3, RZ, RZ, -R3 ;  /* 0x000000ffff037224 */ /* 0x000fe200078e0a03 */
[----:B------:R-:W-:Y:S01]  /*0bc0*/  IABS R44, R55 ;  /* 0x00000037002c7213 */ /* 0x000fe20000000000 */
[----:B------:R-:W-:Y:S01]  /*0bd0*/  IMAD R2, R9, R2, R5 ;  /* 0x0000000209027224 */ /* 0x000fe200078e0205 */
[----:B------:R-:W-:Y:S01]  /*0be0*/  LOP3.LUT R47, R90, 0x20, RZ, 0xfc, !PT ;  /* 0x000000205a2f7812 */ /* 0x000fe200078efcff */
[----:B------:R-:W-:Y:S01]  /*0bf0*/  IMAD R52, R65, R3, R52 ;  /* 0x0000000341347224 */ /* 0x000fe200078e0234 */
[----:B------:R-:W-:Y:S01]  /*0c00*/  IABS R42, R45 ;  /* 0x0000002d002a7213 */ /* 0x000fe20000000000 */
[----:B------:R-:W-:Y:S01]  /*0c10*/  IMAD.HI.U32 R3, R33, R46, RZ ;  /* 0x0000002e21037227 */ /* 0x000fe200078e00ff */
[----:B------:R-:W-:-:S02]  /*0c20*/  ISETP.GT.U32.AND P0, PT, R9, R2, PT ;  /* 0x000000020900720c */ /* 0x000fc40003f04070 */
[C---:B------:R-:W-:Y:S01]  /*0c30*/  LOP3.LUT R59, R90.reuse, 0x14, RZ, 0xfc, !PT ;  /* 0x000000145a3b7812 */ /* 0x040fe200078efcff */
[C---:B------:R-:W-:Y:S01]  /*0c40*/  IMAD.HI.U32 R0, R33.reuse, R50, RZ ;  /* 0x0000003221007227 */ /* 0x040fe200078e00ff */
[----:B------:R-:W-:Y:S02]  /*0c50*/  IABS R40, R47 ;  /* 0x0000002f00287213 */ /* 0x000fe40000000000 */
[----:B------:R-:W-:Y:S01]  /*0c60*/  IABS R68, R59 ;  /* 0x0000003b00447213 */ /* 0x000fe20000000000 */
[----:B------:R-:W-:Y:S01]  /*0c70*/  IMAD.MOV R5, RZ, RZ, -R3 ;  /* 0x000000ffff057224 */ /* 0x000fe200078e0a03 */
[C---:B------:R-:W-:Y:S01]  /*0c80*/  LOP3.LUT R49, R90.reuse, 0x24, RZ, 0xfc, !PT ;  /* 0x000000245a317812 */ /* 0x040fe200078efcff */
[C---:B------:R-:W-:Y:S01]  /*0c90*/  IMAD.HI.U32 R4, R33.reuse, R8, RZ ;  /* 0x0000000821047227 */ /* 0x040fe200078e00ff */
[C---:B------:R-:W-:Y:S02]  /*0ca0*/  LOP3.LUT R51, R90.reuse, 0x1c, RZ, 0xfc, !PT ;  /* 0x0000001c5a337812 */ /* 0x040fe400078efcff */
[----:B------:R-:W-:Y:S01]  /*0cb0*/  IABS R64, R49 ;  /* 0x0000003100407213 */ /* 0x000fe20000000000 */
[----:B------:R-:W-:Y:S01]  /*0cc0*/  IMAD.HI.U32 R3, R33, R44, RZ ;  /* 0x0000002c21037227 */ /* 0x000fe200078e00ff */
[----:B------:R-:W-:-:S02]  /*0cd0*/  LOP3.LUT R43, R90, 0x2c, RZ, 0xfc, !PT ;  /* 0x0000002c5a2b7812 */ /* 0x000fc400078efcff */
[----:B------:R-:W-:Y:S01]  /*0ce0*/  IABS R66, R51 ;  /* 0x0000003300427213 */ /* 0x000fe20000000000 */
[----:B------:R-:W-:Y:S01]  /*0cf0*/  IMAD.MOV R6, RZ, RZ, -R0 ;  /* 0x000000ffff067224 */ /* 0x000fe200078e0a00 */
[----:B------:R-:W-:Y:S01]  /*0d00*/  LOP3.LUT R57, R90, 0x28, RZ, 0xfc, !PT ;  /* 0x000000285a397812 */ /* 0x000fe200078efcff */
[----:B------:R-:W-:Y:S01]  /*0d10*/  IMAD.HI.U32 R0, R33, R42, RZ ;  /* 0x0000002a21007227 */ /* 0x000fe200078e00ff */
[----:B------:R-:W-:Y:S02]  /*0d20*/  ISETP.GE.AND P1, PT, R37, RZ, PT ;  /* 0x000000ff2500720c */ /* 0x000fe40003f26270 */
[----:B------:R-:W-:Y:S01]  /*0d30*/  IABS R48, R57 ;  /* 0x0000003900307213 */ /* 0x000fe20000000000 */
[----:B------:R-:W-:Y:S02]  /*0d40*/  IMAD R46, R65, R5, R46 ;  /* 0x00000005412e7224 */ /* 0x000fe400078e022e */
[----:B------:R-:W-:Y:S02]  /*0d50*/  IMAD.MOV R4, RZ, RZ, -R4 ;  /* 0x000000ffff047224 */ /* 0x000fe400078e0a04 */
[----:B------:R-:W-:-:S02]  /*0d60*/  IMAD.MOV R5, RZ, RZ, -R3 ;  /* 0x000000ffff057224 */ /* 0x000fc400078e0a03 */
[----:B------:R-:W-:-:S04]  /*0d70*/  IMAD.HI.U32 R3, R33, R40, RZ ;  /* 0x0000002821037227 */ /* 0x000fc800078e00ff */
[C---:B------:R-:W-:Y:S02]  /*0d80*/  IMAD R50, R65.reuse, R6, R50 ;  /* 0x0000000641327224 */ /* 0x040fe400078e0232 */
[----:B------:R-:W-:Y:S02]  /*0d90*/  IMAD.MOV R6, RZ, RZ, -R0 ;  /* 0x000000ffff067224 */ /* 0x000fe400078e0a00 */
[----:B------:R-:W-:Y:S02]  /*0da0*/  IMAD R0, R65, R4, R8 ;  /* 0x0000000441007224 */ /* 0x000fe400078e0208 */
[----:B------:R-:W-:Y:S02]  /*0db0*/  @!P0 IMAD.IADD R2, R2, 0x1, -R9 ;  /* 0x0000000102028824 */ /* 0x000fe400078e0a09 */
[----:B------:R-:W-:-:S03]  /*0dc0*/  IMAD.HI.U32 R4, R33, R68, RZ ;  /* 0x0000004421047227 */ /* 0x000fc600078e00ff */
[----:B------:R-:W-:Y:S01]  /*0dd0*/  ISETP.GT.U32.AND P0, PT, R9, R2, PT ;  /* 0x000000020900720c */ /* 0x000fe20003f04070 */
[----:B------:R-:W-:Y:S02]  /*0de0*/  IMAD.MOV R3, RZ, RZ, -R3 ;  /* 0x000000ffff037224 */ /* 0x000fe400078e0a03 */
[C---:B------:R-:W-:Y:S02]  /*0df0*/  IMAD R42, R65.reuse, R6, R42 ;  /* 0x00000006412a7224 */ /* 0x040fe400078e022a */
[----:B------:R-:W-:Y:S02]  /*0e00*/  IMAD.MOV R6, RZ, RZ, -R4 ;  /* 0x000000ffff067224 */ /* 0x000fe400078e0a04 */
[----:B------:R-:W-:Y:S02]  /*0e10*/  IMAD R40, R65, R3, R40 ;  /* 0x0000000341287224 */ /* 0x000fe400078e0228 */
[----:B------:R-:W-:-:S04]  /*0e20*/  IMAD.HI.U32 R3, R33, R64, RZ ;  /* 0x0000004021037227 */ /* 0x000fc800078e00ff */
[----:B------:R-:W-:Y:S01]  /*0e30*/  IMAD R68, R65, R6, R68 ;  /* 0x0000000641447224 */ /* 0x000fe200078e0244 */
[----:B------:R-:W-:Y:S01]  /*0e40*/  IABS R6, R43 ;  /* 0x0000002b00067213 */ /* 0x000fe20000000000 */
[----:B------:R-:W-:Y:S02]  /*0e50*/  IMAD.MOV R3, RZ, RZ, -R3 ;  /* 0x000000ffff037224 */ /* 0x000fe400078e0a03 */
[----:B------:R-:W-:-:S04]  /*0e60*/  IMAD.HI.U32 R4, R33, R66, RZ ;  /* 0x0000004221047227 */ /* 0x000fc800078e00ff */
[C---:B------:R-:W-:Y:S02]  /*0e70*/  IMAD R44, R65.reuse, R5, R44 ;  /* 0x00000005412c7224 */ /* 0x040fe400078e022c */
[----:B------:R-:W-:Y:S01]  /*0e80*/  IMAD R64, R65, R3, R64 ;  /* 0x0000000341407224 */ /* 0x000fe200078e0240 */
[----:B------:R-:W-:Y:S01]  /*0e90*/  SHF.R.U32.HI R3, RZ, 0x6, R39 ;  /* 0x00000006ff037819 */ /* 0x000fe20000011627 */
[----:B------:R-:W-:-:S03]  /*0ea0*/  IMAD.HI.U32 R5, R33, R6, RZ ;  /* 0x0000000621057227 */ /* 0x000fc600078e00ff */
[----:B------:R-:W-:Y:S01]  /*0eb0*/  SGXT.U32 R3, R3, 0x1 ;  /* 0x000000010303781a */ /* 0x000fe20000000000 */
[----:B------:R-:W-:Y:S02]  /*0ec0*/  IMAD.MOV R4, RZ, RZ, -R4 ;  /* 0x000000ffff047224 */ /* 0x000fe400078e0a04 */
[----:B------:R-:W-:Y:S01]  /*0ed0*/  @!P0 IMAD.IADD R2, R2, 0x1, -R9 ;  /* 0x0000000102028824 */ /* 0x000fe200078e0a09 */
[----:B------:R-:W-:Y:S01]  /*0ee0*/  ISETP.NE.AND P0, PT, R82, RZ, PT ;  /* 0x000000ff5200720c */ /* 0x000fe20003f05270 */
[----:B------:R-:W-:Y:S02]  /*0ef0*/  IMAD.MOV R5, RZ, RZ, -R5 ;  /* 0x000000ffff057224 */ /* 0x000fe400078e0a05 */
[----:B------:R-:W-:Y:S02]  /*0f00*/  IMAD R66, R65, R4, R66 ;  /* 0x0000000441427224 */ /* 0x000fe400078e0242 */
[----:B------:R-:W-:-:S04]  /*0f10*/  IMAD.HI.U32 R4, R33, R48, RZ ;  /* 0x0000003021047227 */ /* 0x000fc800078e00ff */
[----:B------:R-:W-:Y:S02]  /*0f20*/  IMAD.MOV.U32 R85, RZ, RZ, R2 ;  /* 0x000000ffff557224 */ /* 0x000fe400078e0002 */
[----:B------:R-:W-:Y:S01]  /*0f30*/  IMAD R2, R65, R5, R6 ;  /* 0x0000000541027224 */ /* 0x000fe200078e0206 */
[C---:B------:R-:W-:Y:S01]  /*0f40*/  LOP3.LUT R6, R3.reuse, 0x10, RZ, 0xfc, !PT ;  /* 0x0000001003067812 */ /* 0x040fe200078efcff */
[----:B------:R-:W-:Y:S02]  /*0f50*/  IMAD.U32 R5, RZ, RZ, UR14 ;  /* 0x0000000eff057e24 */ /* 0x000fe4000f8e00ff */
[----:B------:R-:W-:Y:S02]  /*0f60*/  IMAD R12, R3, UR14, RZ ;  /* 0x0000000e030c7c24 */ /* 0x000fe4000f8e02ff */
[----:B------:R-:W-:Y:S02]  /*0f70*/  IMAD.MOV R4, RZ, RZ, -R4 ;  /* 0x000000ffff047224 */ /* 0x000fe400078e0a04 */
[----:B------:R-:W-:Y:S01]  /*0f80*/  IMAD R20, R5, 0x2, R12 ;  /* 0x0000000205147824 */ /* 0x000fe200078e020c */
[----:B------:R-:W-:Y:S01]  /*0f90*/  LOP3.LUT R5, R3, 0x8, RZ, 0xfc, !PT ;  /* 0x0000000803057812 */ /* 0x000fe200078efcff */
[----:B------:R-:W-:-:S02]  /*0fa0*/  IMAD R48, R65, R4, R48 ;  /* 0x0000000441307224 */ /* 0x000fc400078e0230 */
[----:B-----5:R-:W-:Y:S02]  /*0fb0*/  VIADD R4, R93, 0x1f ;  /* 0x0000001f5d047836 */ /* 0x020fe40000000000 */
[----:B------:R-:W-:Y:S02]  /*0fc0*/  IMAD.U32 R9, RZ, RZ, UR14 ;  /* 0x0000000eff097e24 */ /* 0x000fe4000f8e00ff */
[----:B------:R-:W-:Y:S02]  /*0fd0*/  IMAD R32, R7, 0x2, R20 ;  /* 0x0000000207207824 */ /* 0x000fe400078e0214 */
[----:B------:R-:W-:Y:S01]  /*0fe0*/  @!P1 IMAD.MOV R85, RZ, RZ, -R85 ;  /* 0x000000ffff559224 */ /* 0x000fe200078e0a55 */
[----:B------:R-:W-:Y:S01]  /*0ff0*/  @!P0 LOP3.LUT R85, RZ, R82, RZ, 0x33, !PT ;  /* 0x00000052ff558212 */ /* 0x000fe200078e33ff */
[----:B------:R-:W-:Y:S01]  /*1000*/  IMAD.U32 R11, RZ, RZ, UR14 ;  /* 0x0000000eff0b7e24 */ /* 0x000fe2000f8e00ff */
[----:B------:R-:W-:Y:S01]  /*1010*/  ISETP.NE.U32.AND P1, PT, R36, RZ, PT ;  /* 0x000000ff2400720c */ /* 0x000fe20003f25070 */
[----:B------:R-:W-:Y:S01]  /*1020*/  IMAD R80, R9, 0x2, R32 ;  /* 0x0000000209507824 */ /* 0x000fe200078e0220 */
[----:B------:R-:W-:Y:S01]  /*1030*/  ISETP.GT.AND P0, PT, R4, 0x1f, PT ;  /* 0x0000001f0400780c */ /* 0x000fe20003f04270 */
[----:B------:R-:W-:-:S12]  /*1040*/  BRA.U UP0, `(.L_x_5) ;  /* 0x0000000100187547 */ /* 0x000fd8000b800000 */
[----:B------:R-:W-:Y:S01]  /*1050*/  ELECT P2, URZ, PT ;  /* 0x0000000000ff782f */ /* 0x000fe20003840000 */
[----:B------:R-:W-:Y:S01]  /*1060*/  IMAD.MOV.U32 R7, RZ, RZ, 0x1 ;  /* 0x00000001ff077424 */ /* 0x000fe200078e00ff */
[----:B------:R-:W-:Y:S01]  /*1070*/  UMOV UR4, 0x40 ;  /* 0x0000004000047882 */ /* 0x000fe20000000000 */
[----:B------:R-:W-:Y:S01]  /*1080*/  UVIRTCOUNT.DEALLOC.SMPOOL 0x80 ;  /* 0x000000800000784c */ /* 0x000fe20000000000 */
[----:B------:R-:W-:-:S09]  /*1090*/  ULEA UR4, UR5, UR4, 0x18 ;  /* 0x0000000405047291 */ /* 0x000fd2000f8ec0ff */
[----:B------:R0:W-:Y:S03]  /*10a0*/  @P2 STS.U8 [UR4], R7 ;  /* 0x00000007ff002988 */ /* 0x0001e60008000004 */
.L_x_5:
[----:B------:R-:W-:Y:S01]  /*10b0*/  STTM.16dp32bit_t0_t15.x32 tmem[UR12], RZ ;  /* 0x000000ff000079ed */ /* 0x000fe20008a8000c */
[----:B------:R-:W-:Y:S01]  /*10c0*/  STTM.16dp32bit_t16_t31.x32 tmem[UR12+0x20], RZ ;  /* 0x000020ff000079ed */ /* 0x000fe20008aa000c */
[----:B------:R-:W1:Y:S02]  /*10d0*/  FENCE.VIEW.ASYNC.T ;  /* 0x00000000000073c6 */ /* 0x000e640000000200 */
[----:B-1----:R-:W-:Y:S01]  /*10e0*/  VOTEU.ALL UP1, P1 ;  /* 0x0000000000ff7886 */ /* 0x002fe20000820000 */
[----:B------:R-:W-:Y:S01]  /*10f0*/  UMOV UR13, UR10 ;  /* 0x0000000a000d7c82 */ /* 0x000fe20008000000 */
[----:B------:R-:W-:Y:S01]  /*1100*/  VOTEU.ALL UP2, P1 ;  /* 0x0000000000ff7886 */ /* 0x000fe20000840000 */
[----:B------:R-:W-:Y:S01]  /*1110*/  IMAD R14, R11, 0x2, R80 ;  /* 0x000000020b0e7824 */ /* 0x000fe200078e0250 */
[----:B------:R-:W-:Y:S01]  /*1120*/  ISETP.LT.AND P2, PT, R6, R93, P0 ;  /* 0x0000005d0600720c */ /* 0x000fe20000741270 */
[----:B------:R-:W-:Y:S01]  /*1130*/  IMAD R85, R85, UR8, RZ ;  /* 0x0000000855557c24 */ /* 0x000fe2000f8e02ff */
[----:B------:R-:W-:-:S04]  /*1140*/  @!UP1 UIADD3 UR4, UPT, UPT, -UR6, 0x100000, URZ ;  /* 0x0010000006049890 */ /* 0x000fc8000fffe1ff */
[----:B------:R-:W-:Y:S02]  /*1150*/  @!UP1 USHF.L.U32 UR5, UR4, 0xb, URZ ;  /* 0x0000000b04059899 */ /* 0x000fe400080006ff */
[----:B------:R-:W-:Y:S01]  /*1160*/  @!UP1 USHF.L.U32 UR4, UR4, 0x1, URZ ;  /* 0x0000000104049899 */ /* 0x000fe200080006ff */
[----:B------:R-:W-:Y:S01]  /*1170*/  BAR.SYNC.DEFER_BLOCKING 0x0 ;  /* 0x0000000000007b1d */ /* 0x000fe20000010000 */
[----:B------:R-:W-:Y:S01]  /*1180*/  IMAD R22, R13, 0x2, R14 ;  /* 0x000000020d167824 */ /* 0x000fe200078e020e */
[-C--:B------:R-:W-:Y:S02]  /*1190*/  ISETP.LT.AND P3, PT, R5, R93.reuse, P0 ;  /* 0x0000005d0500720c */ /* 0x080fe40000761270 */
[----:B------:R-:W-:Y:S01]  /*11a0*/  IADD3 R87, P5, PT, R85, UR24, RZ ;  /* 0x0000001855577c10 */ /* 0x000fe2000ffbe0ff */
[----:B------:R-:W-:Y:S01]  /*11b0*/  IMAD R60, R15, 0x2, R22 ;  /* 0x000000020f3c7824 */ /* 0x000fe200078e0216 */
[----:B------:R-:W-:Y:S02]  /*11c0*/  ISETP.LT.AND P4, PT, R3, R93, P0 ;  /* 0x0000005d0300720c */ /* 0x000fe40000781270 */
[----:B------:R-:W-:Y:S01]  /*11d0*/  LEA.HI.X.SX32 R85, R85, UR25, 0x1, P5 ;  /* 0x0000001955557c11 */ /* 0x000fe2000a8f0eff */
[----:B------:R-:W-:Y:S01]  /*11e0*/  IMAD R16, R17, 0x4, R60 ;  /* 0x0000000411107824 */ /* 0x000fe200078e023c */
[----:B------:R-:W-:-:S02]  /*11f0*/  IADD3 R8, P6, PT, R12, R87, RZ ;  /* 0x000000570c087210 */ /* 0x000fc40007fde0ff */
[----:B------:R-:W-:Y:S01]  /*1200*/  IADD3 R10, P5, PT, R14, R87, RZ ;  /* 0x000000570e0a7210 */ /* 0x000fe20007fbe0ff */
[----:B------:R-:W-:Y:S01]  /*1210*/  IMAD R26, R19, 0x2, R16 ;  /* 0x00000002131a7824 */ /* 0x000fe200078e0210 */
[----:B------:R-:W-:Y:S02]  /*1220*/  LEA.HI.X.SX32 R9, R12, R85, 0x1, P6 ;  /* 0x000000550c097211 */ /* 0x000fe400030f0eff */
[----:B------:R-:W-:Y:S02]  /*1230*/  IADD3 R12, P6, PT, R16, R87, RZ ;  /* 0x00000057100c7210 */ /* 0x000fe40007fde0ff */
[-C--:B------:R-:W-:Y:S02]  /*1240*/  LEA.HI.X.SX32 R11, R14, R85.reuse, 0x1, P5 ;  /* 0x000000550e0b7211 */ /* 0x080fe400028f0eff */
[----:B------:R-:W-:Y:S01]  /*1250*/  LEA.HI.X.SX32 R13, R16, R85, 0x1, P6 ;  /* 0x00000055100d7211 */ /* 0x000fe200030f0eff */
[----:B------:R-:W1:Y:S02]  /*1260*/  FENCE.VIEW.ASYNC.S ;  /* 0x00000000000073c6 */ /* 0x000e640000000000 */
[----:B-1----:R1:W2:Y:S02]  /*1270*/  @!UP2 SYNCS.EXCH.64 URZ, [UR13], UR4 ;  /* 0x000000040dffa5b2 */ /* 0x0022a40008000100 */
[----:B--2---:R-:W-:Y:S01]  /*1280*/  BAR.SYNC.DEFER_BLOCKING 0x0 ;  /* 0x0000000000007b1d */ /* 0x004fe20000010000 */
[----:B0-----:R-:W-:-:S02]  /*1290*/  IMAD.U32 R7, RZ, RZ, UR14 ;  /* 0x0000000eff077e24 */ /* 0x001fc4000f8e00ff */
[----:B------:R-:W-:Y:S02]  /*12a0*/  IMAD.U32 R15, RZ, RZ, UR14 ;  /* 0x0000000eff0f7e24 */ /* 0x000fe4000f8e00ff */
[----:B------:R-:W-:Y:S02]  /*12b0*/  IMAD R54, R7, 0x2, R26 ;  /* 0x0000000207367824 */ /* 0x000fe400078e021a */
[----:B------:R-:W-:Y:S02]  /*12c0*/  IMAD.U32 R17, RZ, RZ, UR14 ;  /* 0x0000000eff117e24 */ /* 0x000fe4000f8e00ff */
[----:B------:R-:W-:Y:S01]  /*12d0*/  IMAD R86, R15, 0x2, R54 ;  /* 0x000000020f567824 */ /* 0x000fe200078e0236 */
[C---:B------:R-:W-:Y:S02]  /*12e0*/  LOP3.LUT R67, R90.reuse, 0x38, RZ, 0xfc, !PT ;  /* 0x000000385a437812 */ /* 0x040fe400078efcff */
[----:B------:R-:W-:Y:S02]  /*12f0*/  LOP3.LUT R41, R90, 0x30, RZ, 0xfc, !PT ;  /* 0x000000305a297812 */ /* 0x000fe400078efcff */
[----:B------:R-:W-:-:S02]  /*1300*/  PRMT R121, RZ, 0x7610, R121 ;  /* 0x00007610ff797816 */ /* 0x000fc40000000079 */
[----:B------:R-:W-:Y:S02]  /*1310*/  PRMT R110, RZ, 0x7610, R110 ;  /* 0x00007610ff6e7816 */ /* 0x000fe4000000006e */
[----:B------:R-:W-:Y:S01]  /*1320*/  PRMT R112, RZ, 0x7610, R112 ;  /* 0x00007610ff707816 */ /* 0x000fe20000000070 */
[----:B------:R-:W-:Y:S01]  /*1330*/  IMAD.U32 R23, RZ, RZ, UR14 ;  /* 0x0000000eff177e24 */ /* 0x000fe2000f8e00ff */
[C---:B------:R-:W-:Y:S01]  /*1340*/  ISETP.GT.U32.AND P5, PT, R65.reuse, R46, PT ;  /* 0x0000002e4100720c */ /* 0x040fe20003fa4070 */
[----:B-1----:R-:W0:Y:S01]  /*1350*/  LDCU UR4, c[0x0][0x3b0] ;  /* 0x00007600ff0477ac */ /* 0x002e220008000800 */
[----:B------:R-:W2:Y:S01]  /*1360*/  @P2 LDG.E.U8 R123, desc[UR18][R12.64] ;  /* 0x000000120c7b2981 */ /* 0x000ea2000c1e1100 */
[----:B------:R-:W-:-:S03]  /*1370*/  ISETP.GT.U32.AND P2, PT, R65, R0, PT ;  /* 0x000000004100720c */ /* 0x000fc60003f44070 */
[----:B------:R-:W3:Y:S01]  /*1380*/  @P3 LDG.E.U8 R117, desc[UR18][R10.64] ;  /* 0x000000120a753981 */ /* 0x000ee2000c1e1100 */
[----:B------:R-:W-:-:S03]  /*1390*/  ISETP.GT.U32.AND P3, PT, R65, R50, PT ;  /* 0x000000324100720c */ /* 0x000fc60003f64070 */
[----:B------:R-:W4:Y:S01]  /*13a0*/  @P4 LDG.E.U8 R119, desc[UR18][R8.64] ;  /* 0x0000001208774981 */ /* 0x000f22000c1e1100 */
[----:B------:R-:W-:-:S05]  /*13b0*/  ISETP.GT.U32.AND P4, PT, R65, R52, PT ;  /* 0x000000344100720c */ /* 0x000fca0003f84070 */
[--C-:B------:R-:W-:Y:S01]  /*13c0*/  @!P2 IMAD.IADD R0, R0, 0x1, -R65.reuse ;  /* 0x000000010000a824 */ /* 0x100fe200078e0a41 */
[----:B------:R-:W-:Y:S01]  /*13d0*/  ISETP.GT.U32.AND P2, PT, R65, R68, PT ;  /* 0x000000444100720c */ /* 0x000fe20003f44070 */
[----:B------:R-:W-:Y:S01]  /*13e0*/  IMAD R28, R17, 0x2, R86 ;  /* 0x00000002111c7824 */ /* 0x000fe200078e0256 */
[----:B------:R-:W-:Y:S01]  /*13f0*/  LOP3.LUT R7, R3, 0x18, RZ, 0xfc, !PT ;  /* 0x0000001803077812 */ /* 0x000fe200078efcff */
[--C-:B------:R-:W-:Y:S01]  /*1400*/  @!P3 IMAD.IADD R50, R50, 0x1, -R65.reuse ;  /* 0x000000013232b824 */ /* 0x100fe200078e0a41 */
[----:B------:R-:W-:Y:S02]  /*1410*/  ISETP.GT.U32.AND P3, PT, R65, R42, PT ;  /* 0x0000002a4100720c */ /* 0x000fe40003f64070 */
[----:B------:R-:W-:Y:S01]  /*1420*/  IABS R56, R67 ;  /* 0x0000004300387213 */ /* 0x000fe20000000000 */
[----:B------:R-:W-:Y:S01]  /*1430*/  @!P4 IMAD.IADD R52, R52, 0x1, -R65 ;  /* 0x000000013434c824 */ /* 0x000fe200078e0a41 */
[C---:B------:R-:W-:Y:S02]  /*1440*/  IADD3 R14, P4, PT, R28.reuse, R87, RZ ;  /* 0x000000571c0e7210 */ /* 0x040fe40007f9e0ff */
[----:B------:R-:W-:Y:S01]  /*1450*/  ISETP.LT.AND P6, PT, R7, R93, P0 ;  /* 0x0000005d0700720c */ /* 0x000fe200007c1270 */
[----:B------:R-:W-:Y:S01]  /*1460*/  IMAD.HI.U32 R19, R33, R56, RZ ;  /* 0x0000003821137227 */ /* 0x000fe200078e00ff */
[----:B------:R-:W-:-:S02]  /*1470*/  LEA.HI.X.SX32 R15, R28, R85, 0x1, P4 ;  /* 0x000000551c0f7211 */ /* 0x000fc400020f0eff */
[----:B------:R-:W-:Y:S01]  /*1480*/  ISETP.GT.U32.AND P4, PT, R65, R44, PT ;  /* 0x0000002c4100720c */ /* 0x000fe20003f84070 */
[----:B------:R-:W-:Y:S01]  /*1490*/  @!P2 IMAD.IADD R68, R68, 0x1, -R65 ;  /* 0x000000014444a824 */ /* 0x000fe200078e0a41 */
[----:B------:R-:W-:Y:S02]  /*14a0*/  IADD3 R18, P2, PT, R20, R87, RZ ;  /* 0x0000005714127210 */ /* 0x000fe40007f5e0ff */
[----:B------:R-:W-:Y:S01]  /*14b0*/  IABS R58, R41 ;  /* 0x00000029003a7213 */ /* 0x000fe20000000000 */
[----:B------:R-:W-:Y:S01]  /*14c0*/  IMAD.MOV R21, RZ, RZ, -R19 ;  /* 0x000000ffff157224 */ /* 0x000fe200078e0a13 */
[----:B------:R-:W-:Y:S01]  /*14d0*/  LOP3.LUT R16, R3, 0x2, RZ, 0xfc, !PT ;  /* 0x0000000203107812 */ /* 0x000fe200078efcff */
[--C-:B------:R-:W-:Y:S01]  /*14e0*/  @!P3 IMAD.IADD R42, R42, 0x1, -R65.reuse ;  /* 0x000000012a2ab824 */ /* 0x100fe200078e0a41 */
[----:B------:R-:W-:Y:S01]  /*14f0*/  LEA.HI.X.SX32 R19, R20, R85, 0x1, P2 ;  /* 0x0000005514137211 */ /* 0x000fe200010f0eff */
[----:B------:R-:W-:Y:S01]  /*1500*/  IMAD.HI.U32 R17, R33, R58, RZ ;  /* 0x0000003a21117227 */ /* 0x000fe200078e00ff */
[C---:B------:R-:W-:Y:S01]  /*1510*/  ISETP.GT.U32.AND P2, PT, R65.reuse, R48, PT ;  /* 0x000000304100720c */ /* 0x040fe20003f44070 */
[----:B------:R-:W5:Y:S01]  /*1520*/  @P6 LDG.E.U8 R121, desc[UR18][R14.64] ;  /* 0x000000120e796981 */ /* 0x000f62000c1e1100 */
[----:B------:R-:W-:Y:S01]  /*1530*/  ISETP.LT.AND P3, PT, R16, R93, P0 ;  /* 0x0000005d1000720c */ /* 0x000fe20000761270 */
[----:B------:R-:W-:Y:S01]  /*1540*/  @!P5 IMAD.IADD R46, R46, 0x1, -R65 ;  /* 0x000000012e2ed824 */ /* 0x000fe200078e0a41 */
[C---:B------:R-:W-:Y:S01]  /*1550*/  ISETP.GT.U32.AND P6, PT, R65.reuse, R66, PT ;  /* 0x000000424100720c */ /* 0x040fe20003fc4070 */
[----:B------:R-:W-:Y:S01]  /*1560*/  IMAD.MOV R17, RZ, RZ, -R17 ;  /* 0x000000ffff117224 */ /* 0x000fe200078e0a11 */
[C---:B------:R-:W-:Y:S01]  /*1570*/  ISETP.GT.U32.AND P5, PT, R65.reuse, R64, PT ;  /* 0x000000404100720c */ /* 0x040fe20003fa4070 */
[----:B------:R-:W-:Y:S01]  /*1580*/  @!P4 IMAD.IADD R44, R44, 0x1, -R65 ;  /* 0x000000012c2cc824 */ /* 0x000fe200078e0a41 */
[C---:B------:R-:W-:Y:S01]  /*1590*/  ISETP.GT.U32.AND P4, PT, R65.reuse, R40, PT ;  /* 0x000000284100720c */ /* 0x040fe20003f84070 */
[----:B------:R-:W-:Y:S01]  /*15a0*/  IMAD R58, R65, R17, R58 ;  /* 0x00000011413a7224 */ /* 0x000fe200078e023a */
[----:B------:R-:W-:Y:S01]  /*15b0*/  LOP3.LUT R17, R3, 0xa, RZ, 0xfc, !PT ;  /* 0x0000000a03117812 */ /* 0x000fe200078efcff */
[----:B------:R-:W-:-:S02]  /*15c0*/  IMAD R56, R65, R21, R56 ;  /* 0x0000001541387224 */ /* 0x000fc400078e0238 */
[--C-:B------:R-:W-:Y:S01]  /*15d0*/  @!P2 IMAD.IADD R48, R48, 0x1, -R65.reuse ;  /* 0x000000013030a824 */ /* 0x100fe200078e0a41 */
[----:B------:R-:W-:Y:S01]  /*15e0*/  ISETP.GT.U32.AND P2, PT, R65, R58, PT ;  /* 0x0000003a4100720c */ /* 0x000fe20003f44070 */
[----:B------:R-:W2:Y:S01]  /*15f0*/  @P3 LDG.E.U8 R110, desc[UR18][R18.64] ;  /* 0x00000012126e3981 */ /* 0x000ea2000c1e1100 */
[----:B------:R-:W-:Y:S01]  /*1600*/  ISETP.LT.AND P3, PT, R17, R93, P0 ;  /* 0x0000005d1100720c */ /* 0x000fe20000761270 */
[--C-:B------:R-:W-:Y:S01]  /*1610*/  @!P6 IMAD.IADD R66, R66, 0x1, -R65.reuse ;  /* 0x000000014242e824 */ /* 0x100fe200078e0a41 */
[C---:B------:R-:W-:Y:S01]  /*1620*/  ISETP.GT.U32.AND P6, PT, R65.reuse, R56, PT ;  /* 0x000000384100720c */ /* 0x040fe20003fc4070 */
[--C-:B------:R-:W-:Y:S01]  /*1630*/  @!P5 IMAD.IADD R64, R64, 0x1, -R65.reuse ;  /* 0x000000014040d824 */ /* 0x100fe200078e0a41 */
[----:B------:R-:W-:Y:S01]  /*1640*/  IADD3 R20, P5, PT, R22, R87, RZ ;  /* 0x0000005716147210 */ /* 0x000fe20007fbe0ff */
[----:B------:R-:W-:Y:S01]  /*1650*/  @!P4 IMAD.IADD R40, R40, 0x1, -R65 ;  /* 0x000000012828c824 */ /* 0x000fe200078e0a41 */
[----:B------:R-:W-:Y:S02]  /*1660*/  ISETP.GT.U32.AND P4, PT, R65, R2, PT ;  /* 0x000000024100720c */ /* 0x000fe40003f84070 */
[----:B------:R-:W-:-:S02]  /*1670*/  LEA.HI.X.SX32 R21, R22, R85, 0x1, P5 ;  /* 0x0000005516157211 */ /* 0x000fc400028f0eff */
[----:B------:R-:W-:Y:S01]  /*1680*/  LOP3.LUT R22, R3, 0x12, RZ, 0xfc, !PT ;  /* 0x0000001203167812 */ /* 0x000fe200078efcff */
[--C-:B------:R-:W-:Y:S01]  /*1690*/  @!P2 IMAD.IADD R58, R58, 0x1, -R65.reuse ;  /* 0x000000013a3aa824 */ /* 0x100fe200078e0a41 */
[----:B------:R-:W-:Y:S01]  /*16a0*/  IADD3 R24, P2, PT, R26, R87, RZ ;  /* 0x000000571a187210 */ /* 0x000fe20007f5e0ff */
[----:B------:R-:W2:Y:S01]  /*16b0*/  @P3 LDG.E.U8 R112, desc[UR18][R20.64] ;  /* 0x0000001214703981 */ /* 0x000ea2000c1e1100 */
[----:B------:R-:W-:Y:S01]  /*16c0*/  ISETP.LT.AND P3, PT, R22, R93, P0 ;  /* 0x0000005d1600720c */ /* 0x000fe20000761270 */
[----:B------:R-:W-:Y:S01]  /*16d0*/  @!P6 IMAD.IADD R56, R56, 0x1, -R65 ;  /* 0x000000013838e824 */ /* 0x000fe200078e0a41 */
[C---:B------:R-:W-:Y:S02]  /*16e0*/  ISETP.GT.U32.AND P5, PT, R65.reuse, R50, PT ;  /* 0x000000324100720c */ /* 0x040fe40003fa4070 */
[----:B------:R-:W-:Y:S02]  /*16f0*/  LEA.HI.X.SX32 R25, R26, R85, 0x1, P2 ;  /* 0x000000551a197211 */ /* 0x000fe400010f0eff */
[----:B------:R-:W-:-:S02]  /*1700*/  ISETP.GT.U32.AND P6, PT, R65, R52, PT ;  /* 0x000000344100720c */ /* 0x000fc40003fc4070 */
[C---:B------:R-:W-:Y:S01]  /*1710*/  ISETP.GT.U32.AND P2, PT, R65.reuse, R46, PT ;  /* 0x0000002e4100720c */ /* 0x040fe20003f44070 */
[--C-:B------:R-:W-:Y:S01]  /*1720*/  @!P4 IMAD.IADD R2, R2, 0x1, -R65.reuse ;  /* 0x000000010202c824 */ /* 0x100fe200078e0a41 */
[----:B------:R-:W-:Y:S02]  /*1730*/  PRMT R114, RZ, 0x7610, R114 ;  /* 0x00007610ff727816 */ /* 0x000fe40000000072 */
[----:B------:R-:W-:Y:S01]  /*1740*/  ISETP.GT.U32.AND P4, PT, R65, R42, PT ;  /* 0x0000002a4100720c */ /* 0x000fe20003f84070 */
[----:B------:R-:W-:Y:S01]  /*1750*/  IMAD R70, R23, 0x2, R28 ;  /* 0x0000000217467824 */ /* 0x000fe200078e021c */
[----:B------:R-:W-:Y:S02]  /*1760*/  LOP3.LUT R23, R3, 0x1a, RZ, 0xfc, !PT ;  /* 0x0000001a03177812 */ /* 0x000fe400078efcff */
[----:B------:R-:W2:Y:S01]  /*1770*/  @P3 LDG.E.U8 R114, desc[UR18][R24.64] ;  /* 0x0000001218723981 */ /* 0x000ea2000c1e1100 */
[C---:B------:R-:W-:Y:S01]  /*1780*/  ISETP.GT.U32.AND P3, PT, R65.reuse, R68, PT ;  /* 0x000000444100720c */ /* 0x040fe20003f64070 */
[--C-:B------:R-:W-:Y:S01]  /*1790*/  @!P5 IMAD.IADD R50, R50, 0x1, -R65.reuse ;  /* 0x000000013232d824 */ /* 0x100fe200078e0a41 */
[----:B------:R-:W-:Y:S01]  /*17a0*/  ISETP.GT.U32.AND P5, PT, R65, R0, PT ;  /* 0x000000004100720c */ /* 0x000fe20003fa4070 */
[--C-:B------:R-:W-:Y:S01]  /*17b0*/  @!P6 IMAD.IADD R52, R52, 0x1, -R65.reuse ;  /* 0x000000013434e824 */ /* 0x100fe200078e0a41 */
[----:B------:R-:W-:Y:S01]  /*17c0*/  ISETP.LT.AND P6, PT, R23, R93, P0 ;  /* 0x0000005d1700720c */ /* 0x000fe200007c1270 */
[----:B------:R-:W-:Y:S01]  /*17d0*/  @!P2 IMAD.IADD R46, R46, 0x1, -R65 ;  /* 0x000000012e2ea824 */ /* 0x000fe200078e0a41 */
[----:B------:R-:W-:-:S02]  /*17e0*/  ISETP.GT.U32.AND P2, PT, R65, R66, PT ;  /* 0x000000424100720c */ /* 0x000fc40003f44070 */
[--C-:B------:R-:W-:Y:S01]  /*17f0*/  @!P4 IMAD.IADD R42, R42, 0x1, -R65.reuse ;  /* 0x000000012a2ac824 */ /* 0x100fe200078e0a41 */
[----:B------:R-:W-:Y:S02]  /*1800*/  IADD3 R26, P4, PT, R70, R87, RZ ;  /* 0x00000057461a7210 */ /* 0x000fe40007f9e0ff */
[----:B------:R-:W-:Y:S02]  /*1810*/  LOP3.LUT R28, R3, 0x4, RZ, 0xfc, !PT ;  /* 0x00000004031c7812 */ /* 0x000fe400078efcff */
[----:B------:R-:W-:Y:S01]  /*1820*/  PRMT R108, RZ, 0x7610, R108 ;  /* 0x00007610ff6c7816 */ /* 0x000fe2000000006c */
[--C-:B------:R-:W-:Y:S01]  /*1830*/  @!P3 IMAD.IADD R68, R68, 0x1, -R65.reuse ;  /* 0x000000014444b824 */ /* 0x100fe200078e0a41 */
[----:B------:R-:W-:Y:S02]  /*1840*/  LEA.HI.X.SX32 R27, R70, R85, 0x1, P4 ;  /* 0x00000055461b7211 */ /* 0x000fe400020f0eff */
[----:B------:R-:W-:Y:S01]  /*1850*/  ISETP.LT.AND P3, PT, R28, R93, P0 ;  /* 0x0000005d1c00720c */ /* 0x000fe20000761270 */
[--C-:B------:R-:W-:Y:S01]  /*1860*/  @!P5 IMAD.IADD R0, R0, 0x1, -R65.reuse ;  /* 0x000000010000d824 */ /* 0x100fe200078e0a41 */
[C---:B------:R-:W-:Y:S01]  /*1870*/  ISETP.GT.U32.AND P5, PT, R65.reuse, R44, PT ;  /* 0x0000002c4100720c */ /* 0x040fe20003fa4070 */
[----:B------:R-:W2:Y:S01]  /*1880*/  @P6 LDG.E.U8 R108, desc[UR18][R26.64] ;  /* 0x000000121a6c6981 */ /* 0x000ea2000c1e1100 */
[----:B------:R-:W-:Y:S01]  /*1890*/  @!P2 IMAD.IADD R66, R66, 0x1, -R65 ;  /* 0x000000014242a824 */ /* 0x000fe200078e0a41 */
[----:B------:R-:W-:-:S02]  /*18a0*/  ISETP.GT.U32.AND P6, PT, R65, R64, PT ;  /* 0x000000404100720c */ /* 0x000fc40003fc4070 */
[C---:B------:R-:W-:Y:S02]  /*18b0*/  IADD3 R30, P2, PT, R32.reuse, R87, RZ ;  /* 0x00000057201e7210 */ /* 0x040fe40007f5e0ff */
[----:B------:R-:W-:Y:S02]  /*18c0*/  PRMT R63, RZ, 0x7610, R63 ;  /* 0x00007610ff3f7816 */ /* 0x000fe4000000003f */
[----:B------:R-:W-:Y:S02]  /*18d0*/  LEA.HI.X.SX32 R31, R32, R85, 0x1, P2 ;  /* 0x00000055201f7211 */ /* 0x000fe400010f0eff */
[----:B------:R-:W-:-:S03]  /*18e0*/  LOP3.LUT R29, R3, 0xc, RZ, 0xfc, !PT ;  /* 0x0000000c031d7812 */ /* 0x000fc600078efcff */
[----:B------:R-:W2:Y:S01]  /*18f0*/  @P3 LDG.E.U8 R63, desc[UR18][R30.64] ;  /* 0x000000121e3f3981 */ /* 0x000ea2000c1e1100 */
[----:B------:R-:W-:Y:S01]  /*1900*/  ISETP.LT.AND P3, PT, R29, R93, P0 ;  /* 0x0000005d1d00720c */ /* 0x000fe20000761270 */
[--C-:B------:R-:W-:Y:S01]  /*1910*/  @!P5 IMAD.IADD R44, R44, 0x1, -R65.reuse ;  /* 0x000000012c2cd824 */ /* 0x100fe200078e0a41 */
[C---:B------:R-:W-:Y:S01]  /*1920*/  ISETP.GT.U32.AND P5, PT, R65.reuse, R2, PT ;  /* 0x000000024100720c */ /* 0x040fe20003fa4070 */
[----:B------:R-:W-:Y:S01]  /*1930*/  @!P6 IMAD.IADD R64, R64, 0x1, -R65 ;  /* 0x000000014040e824 */ /* 0x000fe200078e0a41 */
[----:B------:R-:W-:Y:S02]  /*1940*/  ISETP.GT.U32.AND P2, PT, R65, R58, PT ;  /* 0x0000003a4100720c */ /* 0x000fe40003f44070 */
[C---:B------:R-:W-:Y:S02]  /*1950*/  IADD3 R34, P6, PT, R60.reuse, R87, RZ ;  /* 0x000000573c227210 */ /* 0x040fe40007fde0ff */
[----:B------:R-:W-:Y:S02]  /*1960*/  PRMT R95, RZ, 0x7610, R95 ;  /* 0x00007610ff5f7816 */ /* 0x000fe4000000005f */
[----:B------:R-:W-:-:S02]  /*1970*/  LEA.HI.X.SX32 R35, R60, R85, 0x1, P6 ;  /* 0x000000553c237211 */ /* 0x000fc400030f0eff */
[----:B------:R-:W-:-:S03]  /*1980*/  ISETP.GT.U32.AND P4, PT, R65, R40, PT ;  /* 0x000000284100720c */ /* 0x000fc60003f84070 */
[----:B------:R-:W2:Y:S01]  /*1990*/  @P3 LDG.E.U8 R95, desc[UR18][R34.64] ;  /* 0x00000012225f3981 */ /* 0x000ea2000c1e1100 */
[----:B------:R-:W-:Y:S01]  /*19a0*/  ISETP.GE.AND P3, PT, R53, RZ, PT ;  /* 0x000000ff3500720c */ /* 0x000fe20003f66270 */
[--C-:B------:R-:W-:Y:S01]  /*19b0*/  @!P5 IMAD.IADD R2, R2, 0x1, -R65.reuse ;  /* 0x000000010202d824 */ /* 0x100fe200078e0a41 */
[----:B------:R-:W-:Y:S01]  /*19c0*/  ISETP.GT.U32.AND P5, PT, R65, R56, PT ;  /* 0x000000384100720c */ /* 0x000fe20003fa4070 */
[----:B------:R-:W-:Y:S01]  /*19d0*/  @!P2 IMAD.IADD R58, R58, 0x1, -R65 ;  /* 0x000000013a3aa824 */ /* 0x000fe200078e0a41 */
[----:B------:R-:W-:Y:S01]  /*19e0*/  ISETP.GE.AND P2, PT, R62, RZ, PT ;  /* 0x000000ff3e00720c */ /* 0x000fe20003f46270 */
[----:B------:R-:W-:-:S04]  /*19f0*/  IMAD.MOV.U32 R60, RZ, RZ, R0 ;  /* 0x000000ffff3c7224 */ /* 0x000fc800078e0000 */
[----:B------:R-:W-:Y:S01]  /*1a00*/  @!P4 IMAD.IADD R40, R40, 0x1, -R65 ;  /* 0x000000012828c824 */ /* 0x000fe200078e0a41 */
[----:B------:R-:W-:-:S03]  /*1a10*/  ISETP.GT.U32.AND P4, PT, R65, R48, PT ;  /* 0x000000304100720c */ /* 0x000fc60003f84070 */
[----:B------:R-:W-:Y:S01]  /*1a20*/  @!P3 IMAD.MOV R60, RZ, RZ, -R60 ;  /* 0x000000ffff3cb224 */ /* 0x000fe200078e0a3c */
[----:B------:R-:W-:Y:S01]  /*1a30*/  ISETP.GE.AND P3, PT, R55, RZ, PT ;  /* 0x000000ff3700720c */ /* 0x000fe20003f66270 */
[----:B------:R-:W-:Y:S01]  /*1a40*/  @!P5 IMAD.IADD R56, R56, 0x1, -R65 ;  /* 0x000000013838d824 */ /* 0x000fe200078e0a41 */
[----:B------:R-:W-:Y:S01]  /*1a50*/  ISETP.GE.AND P5, PT, R45, RZ, PT ;  /* 0x000000ff2d00720c */ /* 0x000fe20003fa6270 */
[----:B------:R-:W-:Y:S01]  /*1a60*/  @!P2 IMAD.MOV R52, RZ, RZ, -R52 ;  /* 0x000000ffff34a224 */ /* 0x000fe200078e0a34 */
[----:B------:R-:W-:Y:S01]  /*1a70*/  ISETP.GE.AND P2, PT, R59, RZ, PT ;  /* 0x000000ff3b00720c */ /* 0x000fe20003f46270 */
[----:B------:R-:W-:-:S04]  /*1a80*/  IMAD.U32 R45, RZ, RZ, UR14 ;  /* 0x0000000eff2d7e24 */ /* 0x000fc8000f8e00ff */
[----:B------:R-:W-:Y:S02]  /*1a90*/  IMAD R0, R45, 0x2, R70 ;  /* 0x000000022d007824 */ /* 0x000fe400078e0246 */
[----:B------:R-:W-:Y:S02]  /*1aa0*/  IMAD.MOV.U32 R70, RZ, RZ, R44 ;  /* 0x000000ffff467224 */ /* 0x000fe400078e002c */
[----:B------:R-:W-:Y:S01]  /*1ab0*/  @!P4 IMAD.IADD R48, R48, 0x1, -R65 ;  /* 0x000000013030c824 */ /* 0x000fe200078e0a41 */
[----:B------:R-:W-:Y:S01]  /*1ac0*/  ISETP.GE.AND P4, PT, R90, RZ, PT ;  /* 0x000000ff5a00720c */ /* 0x000fe20003f86270 */
[----:B------:R-:W-:Y:S01]  /*1ad0*/  @!P3 IMAD.MOV R70, RZ, RZ, -R70 ;  /* 0x000000ffff46b224 */ /* 0x000fe200078e0a46 */
[----:B------:R-:W-:Y:S01]  /*1ae0*/  ISETP.GE.AND P3, PT, R41, RZ, PT ;  /* 0x000000ff2900720c */ /* 0x000fe20003f66270 */
[----:B------:R-:W-:Y:S01]  /*1af0*/  @!P2 IMAD.MOV R68, RZ, RZ, -R68 ;  /* 0x000000ffff44a224 */ /* 0x000fe200078e0a44 */
[----:B------:R-:W-:Y:S01]  /*1b00*/  ISETP.GE.AND P2, PT, R57, RZ, PT ;  /* 0x000000ff3900720c */ /* 0x000fe20003f46270 */
[----:B------:R-:W-:Y:S01]  /*1b10*/  IMAD.MOV.U32 R74, RZ, RZ, R48 ;  /* 0x000000ffff4a7224 */ /* 0x000fe200078e0030 */
[----:B------:R-:W-:Y:S01]  /*1b20*/  LOP3.LUT R32, R39, 0x1f, RZ, 0xc0, !PT ;  /* 0x0000001f27207812 */ /* 0x000fe200078ec0ff */
[----:B------:R-:W-:-:S06]  /*1b30*/  IMAD.MOV.U32 R62, RZ, RZ, R42 ;  /* 0x000000ffff3e7224 */ /* 0x000fcc00078e002a */
[----:B------:R-:W-:Y:S01]  /*1b40*/  @!P4 IMAD.MOV R50, RZ, RZ, -R50 ;  /* 0x000000ffff32c224 */ /* 0x000fe200078e0a32 */
[----:B------:R-:W-:Y:S01]  /*1b50*/  ISETP.GE.AND P4, PT, R61, RZ, PT ;  /* 0x000000ff3d00720c */ /* 0x000fe20003f86270 */
[----:B------:R-:W-:Y:S01]  /*1b60*/  @!P3 IMAD.MOV R58, RZ, RZ, -R58 ;  /* 0x000000ffff3ab224 */ /* 0x000fe200078e0a3a */
[----:B------:R-:W-:Y:S02]  /*1b70*/  ISETP.NE.AND P3, PT, R83, RZ, PT ;  /* 0x000000ff5300720c */ /* 0x000fe40003f65270 */
[----:B------:R-:W-:Y:S01]  /*1b80*/  LOP3.LUT R83, RZ, R83, RZ, 0x33, !PT ;  /* 0x00000053ff537212 */ /* 0x000fe200078e33ff */
[----:B------:R-:W-:Y:S01]  /*1b90*/  @!P2 IMAD.MOV R74, RZ, RZ, -R74 ;  /* 0x000000ffff4aa224 */ /* 0x000fe200078e0a4a */
[----:B------:R-:W-:Y:S01]  /*1ba0*/  ISETP.GE.AND P2, PT, R43, RZ, PT ;  /* 0x000000ff2b00720c */ /* 0x000fe20003f46270 */
[----:B------:R-:W-:Y:S01]  /*1bb0*/  @!P5 IMAD.MOV R62, RZ, RZ, -R62 ;  /* 0x000000ffff3ed224 */ /* 0x000fe200078e0a3e */
[----:B------:R-:W-:Y:S01]  /*1bc0*/  ISETP.GE.AND P5, PT, R51, RZ, PT ;  /* 0x000000ff3300720c */ /* 0x000fe20003fa6270 */
[----:B------:R-:W-:Y:S01]  /*1bd0*/  IMAD R89, R32, UR15, RZ ;  /* 0x0000000f20597c24 */ /* 0x000fe2000f8e02ff */
[----:B------:R-:W-:-:S02]  /*1be0*/  SEL R43, R83, R50, !P3 ;  /* 0x00000032532b7207 */ /* 0x000fc40005800000 */
[----:B------:R-:W-:Y:S01]  /*1bf0*/  SEL R45, R83, R52, !P3 ;  /* 0x00000034532d7207 */ /* 0x000fe20005800000 */
[----:B------:R-:W-:Y:S01]  /*1c00*/  @!P4 IMAD.MOV R46, RZ, RZ, -R46 ;  /* 0x000000ffff2ec224 */ /* 0x000fe200078e0a2e */
[----:B------:R-:W-:Y:S01]  /*1c10*/  IADD3 R88, P6, PT, R89, UR26, RZ ;  /* 0x0000001a59587c10 */ /* 0x000fe2000ffde0ff */
[----:B0-----:R-:W-:Y:S01]  /*1c20*/  IMAD R43, R43, UR4, RZ ;  /* 0x000000042b2b7c24 */ /* 0x001fe2000f8e02ff */
[----:B------:R-:W-:Y:S01]  /*1c30*/  ISETP.GE.AND P4, PT, R47, RZ, PT ;  /* 0x000000ff2f00720c */ /* 0x000fe20003f86270 */
[----:B------:R-:W-:Y:S01]  /*1c40*/  IMAD R45, R45, UR4, RZ ;  /* 0x000000042d2d7c24 */ /* 0x000fe2000f8e02ff */
[----:B------:R-:W-:Y:S02]  /*1c50*/  LEA.HI.X.SX32 R89, R89, UR27, 0x1, P6 ;  /* 0x0000001b59597c11 */ /* 0x000fe4000b0f0eff */
[----:B------:R-:W-:Y:S02]  /*1c60*/  SEL R47, R83, R60, !P3 ;  /* 0x0000003c532f7207 */ /* 0x000fe40005800000 */
[----:B------:R-:W-:Y:S01]  /*1c70*/  IADD3 R42, P6, PT, R43, R88, RZ ;  /* 0x000000582b2a7210 */ /* 0x000fe20007fde0ff */
[----:B------:R-:W-:Y:S01]  /*1c80*/  @!P5 IMAD.MOV R66, RZ, RZ, -R66 ;  /* 0x000000ffff42d224 */ /* 0x000fe200078e0a42 */
[----:B------:R-:W-:Y:S01]  /*1c90*/  ISETP.GE.AND P5, PT, R49, RZ, PT ;  /* 0x000000ff3100720c */ /* 0x000fe20003fa6270 */
[----:B------:R-:W-:Y:S01]  /*1ca0*/  IMAD R47, R47, UR4, RZ ;  /* 0x000000042f2f7c24 */ /* 0x000fe2000f8e02ff */
[----:B------:R-:W-:Y:S01]  /*1cb0*/  LEA.HI.X.SX32 R43, R43, R89, 0x1, P6 ;  /* 0x000000592b2b7211 */ /* 0x000fe200030f0eff */
[----:B------:R-:W-:Y:S01]  /*1cc0*/  IMAD.MOV.U32 R72, RZ, RZ, R40 ;  /* 0x000000ffff487224 */ /* 0x000fe200078e0028 */
[----:B------:R-:W-:-:S02]  /*1cd0*/  SEL R49, R83, R62, !P3 ;  /* 0x0000003e53317207 */ /* 0x000fc40005800000 */
[----:B------:R-:W-:Y:S02]  /*1ce0*/  IADD3 R44, P6, PT, R45, R88, RZ ;  /* 0x000000582d2c7210 */ /* 0x000fe40007fde0ff */
[----:B------:R-:W-:Y:S01]  /*1cf0*/  LOP3.LUT R78, R90, 0x34, RZ, 0xfc, !PT ;  /* 0x000000345a4e7812 */ /* 0x000fe200078efcff */
[----:B------:R-:W-:Y:S01]  /*1d00*/  @!P4 IMAD.MOV R72, RZ, RZ, -R72 ;  /* 0x000000ffff48c224 */ /* 0x000fe200078e0a48 */
[----:B------:R-:W-:Y:S01]  /*1d10*/  SEL R51, R83, R46, !P3 ;  /* 0x0000002e53337207 */ /* 0x000fe20005800000 */
[----:B------:R-:W-:Y:S01]  /*1d20*/  IMAD R49, R49, UR4, RZ ;  /* 0x0000000431317c24 */ /* 0x000fe2000f8e02ff */
[----:B------:R-:W-:Y:S02]  /*1d30*/  LEA.HI.X.SX32 R45, R45, R89, 0x1, P6 ;  /* 0x000000592d2d7211 */ /* 0x000fe400030f0eff */
[----:B------:R-:W-:Y:S02]  /*1d40*/  IADD3 R46, P6, PT, R47, R88, RZ ;  /* 0x000000582f2e7210 */ /* 0x000fe40007fde0ff */
[----:B------:R-:W-:-:S02]  /*1d50*/  IABS R84, R78 ;  /* 0x0000004e00547213 */ /* 0x000fc40000000000 */
[----:B------:R-:W-:Y:S01]  /*1d60*/  ISETP.GE.AND P4, PT, R67, RZ, PT ;  /* 0x000000ff4300720c */ /* 0x000fe20003f86270 */
[----:B------:R-:W-:Y:S01]  /*1d70*/  IMAD R51, R51, UR4, RZ ;  /* 0x0000000433337c24 */ /* 0x000fe2000f8e02ff */
[-C--:B------:R-:W-:Y:S01]  /*1d80*/  LEA.HI.X.SX32 R47, R47, R89.reuse, 0x1, P6 ;  /* 0x000000592f2f7211 */ /* 0x080fe200030f0eff */
[----:B------:R-:W-:Y:S01]  /*1d90*/  IMAD.HI.U32 R40, R33, R84, RZ ;  /* 0x0000005421287227 */ /* 0x000fe200078e00ff */
[----:B------:R-:W-:Y:S02]  /*1da0*/  IADD3 R48, P6, PT, R49, R88, RZ ;  /* 0x0000005831307210 */ /* 0x000fe40007fde0ff */
[----:B------:R-:W-:Y:S01]  /*1db0*/  SEL R53, R83, R70, !P3 ;  /* 0x0000004653357207 */ /* 0x000fe20005800000 */
[----:B------:R-:W-:Y:S01]  /*1dc0*/  IMAD.MOV R40, RZ, RZ, -R40 ;  /* 0x000000ffff287224 */ /* 0x000fe200078e0a28 */
[-C--:B------:R-:W-:Y:S02]  /*1dd0*/  LEA.HI.X.SX32 R49, R49, R89.reuse, 0x1, P6 ;  /* 0x0000005931317211 */ /* 0x080fe400030f0eff */
[----:B------:R-:W-:Y:S01]  /*1de0*/  IADD3 R50, P6, PT, R51, R88, RZ ;  /* 0x0000005833327210 */ /* 0x000fe20007fde0ff */
[----:B------:R-:W-:Y:S01]  /*1df0*/  IMAD R53, R53, UR4, RZ ;  /* 0x0000000435357c24 */ /* 0x000fe2000f8e02ff */
[----:B------:R-:W-:Y:S01]  /*1e00*/  SEL R55, R83, R72, !P3 ;  /* 0x0000004853377207 */ /* 0x000fe20005800000 */
[----:B------:R-:W-:Y:S01]  /*1e10*/  IMAD R84, R65, R40, R84 ;  /* 0x0000002841547224 */ /* 0x000fe200078e0254 */
[----:B------:R-:W-:Y:S01]  /*1e20*/  LEA.HI.X.SX32 R51, R51, R89, 0x1, P6 ;  /* 0x0000005933337211 */ /* 0x000fe200030f0eff */
[----:B------:R-:W-:Y:S01]  /*1e30*/  @!P4 IMAD.MOV R56, RZ, RZ, -R56 ;  /* 0x000000ffff38c224 */ /* 0x000fe200078e0a38 */
[----:B------:R-:W-:Y:S01]  /*1e40*/  IADD3 R40, P4, PT, R54, R87, RZ ;  /* 0x0000005736287210 */ /* 0x000fe20007f9e0ff */
[----:B------:R-:W-:Y:S01]  /*1e50*/  IMAD R55, R55, UR4, RZ ;  /* 0x0000000437377c24 */ /* 0x000fe2000f8e02ff */
[----:B------:R-:W-:-:S02]  /*1e60*/  IADD3 R52, P6, PT, R53, R88, RZ ;  /* 0x0000005835347210 */ /* 0x000fc40007fde0ff */
[----:B------:R-:W-:Y:S02]  /*1e70*/  SEL R57, R83, R74, !P3 ;  /* 0x0000004a53397207 */ /* 0x000fe40005800000 */
[----:B------:R-:W-:Y:S02]  /*1e80*/  LOP3.LUT R90, R90, 0x3c, RZ, 0xfc, !PT ;  /* 0x0000003c5a5a7812 */ /* 0x000fe400078efcff */
[----:B------:R-:W-:Y:S01]  /*1e90*/  LEA.HI.X.SX32 R41, R54, R85, 0x1, P4 ;  /* 0x0000005536297211 */ /* 0x000fe200020f0eff */
[----:B------:R-:W-:Y:S01]  /*1ea0*/  IMAD R57, R57, UR4, RZ ;  /* 0x0000000439397c24 */ /* 0x000fe2000f8e02ff */
[----:B------:R-:W-:Y:S02]  /*1eb0*/  LEA.HI.X.SX32 R53, R53, R89, 0x1, P6 ;  /* 0x0000005935357211 */ /* 0x000fe400030f0eff */
[----:B------:R-:W-:Y:S02]  /*1ec0*/  SEL R59, R83, R58, !P3 ;  /* 0x0000003a533b7207 */ /* 0x000fe40005800000 */
[----:B------:R-:W-:-:S02]  /*1ed0*/  IADD3 R54, P6, PT, R55, R88, RZ ;  /* 0x0000005837367210 */ /* 0x000fc40007fde0ff */
[----:B------:R-:W-:Y:S01]  /*1ee0*/  IABS R82, R90 ;  /* 0x0000005a00527213 */ /* 0x000fe20000000000 */
[----:B------:R-:W-:Y:S01]  /*1ef0*/  IMAD R59, R59, UR4, RZ ;  /* 0x000000043b3b7c24 */ /* 0x000fe2000f8e02ff */
[----:B------:R-:W-:Y:S02]  /*1f00*/  SEL R61, R83, R56, !P3 ;  /* 0x00000038533d7207 */ /* 0x000fe40005800000 */
[----:B------:R-:W-:Y:S02]  /*1f10*/  LEA.HI.X.SX32 R55, R55, R89, 0x1, P6 ;  /* 0x0000005937377211 */ /* 0x000fe400030f0eff */
[----:B------:R-:W-:Y:S01]  /*1f20*/  IADD3 R56, P6, PT, R57, R88, RZ ;  /* 0x0000005839387210 */ /* 0x000fe20007fde0ff */
[----:B------:R-:W-:-:S03]  /*1f30*/  IMAD.HI.U32 R33, R33, R82, RZ ;  /* 0x0000005221217227 */ /* 0x000fc600078e00ff */
[----:B------:R-:W-:Y:S01]  /*1f40*/  LEA.HI.X.SX32 R57, R57, R89, 0x1, P6 ;  /* 0x0000005939397211 */ /* 0x000fe200030f0eff */
[----:B------:R-:W-:Y:S01]  /*1f50*/  IMAD R61, R61, UR4, RZ ;  /* 0x000000043d3d7c24 */ /* 0x000fe2000f8e02ff */
[----:B------:R-:W-:Y:S01]  /*1f60*/  IADD3 R58, P6, PT, R59, R88, RZ ;  /* 0x000000583b3a7210 */ /* 0x000fe20007fde0ff */
[----:B------:R-:W-:-:S03]  /*1f70*/  IMAD.MOV R33, RZ, RZ, -R33 ;  /* 0x000000ffff217224 */ /* 0x000fc600078e0a21 */
[----:B------:R-:W-:Y:S01]  /*1f80*/  LEA.HI.X.SX32 R59, R59, R89, 0x1, P6 ;  /* 0x000000593b3b7211 */ /* 0x000fe200030f0eff */
[----:B------:R-:W-:Y:S01]  /*1f90*/  IMAD R82, R65, R33, R82 ;  /* 0x0000002141527224 */ /* 0x000fe200078e0252 */
[----:B------:R-:W-:Y:S02]  /*1fa0*/  IADD3 R60, P6, PT, R61, R88, RZ ;  /* 0x000000583d3c7210 */ /* 0x000fe40007fde0ff */
[----:B------:R-:W-:Y:S02]  /*1fb0*/  LOP3.LUT R33, R3, 0x14, RZ, 0xfc, !PT ;  /* 0x0000001403217812 */ /* 0x000fe400078efcff */
[----:B------:R-:W-:Y:S02]  /*1fc0*/  LEA.HI.X.SX32 R61, R61, R89, 0x1, P6 ;  /* 0x000000593d3d7211 */ /* 0x000fe400030f0eff */
[----:B------:R-:W-:Y:S02]  /*1fd0*/  ISETP.LT.AND P6, PT, R33, R93, P0 ;  /* 0x0000005d2100720c */ /* 0x000fe400007c1270 */
[----:B------:R-:W-:-:S02]  /*1fe0*/  SEL R69, R83, R66, !P3 ;  /* 0x0000004253457207 */ /* 0x000fc40005800000 */
[----:B------:R-:W-:-:S03]  /*1ff0*/  PRMT R113, RZ, 0x7610, R113 ;  /* 0x00007610ff717816 */ /* 0x000fc60000000071 */
[----:B------:R-:W-:Y:S01]  /*2000*/  IMAD R69, R69, UR4, RZ ;  /* 0x0000000445457c24 */ /* 0x000fe2000f8e02ff */
[----:B------:R-:W-:Y:S01]  /*2010*/  SEL R67, R83, R68, !P3 ;  /* 0x0000004453437207 */ /* 0x000fe20005800000 */
[----:B------:R-:W-:-:S04]  /*2020*/  IMAD.MOV.U32 R74, RZ, RZ, R2 ;  /* 0x000000ffff4a7224 */ /* 0x000fc800078e0002 */
[----:B------:R-:W5:Y:S01]  /*2030*/  @P6 LDG.E.U8 R113, desc[UR18][R40.64] ;  /* 0x0000001228716981 */ /* 0x000f62000c1e1100 */
[C---:B------:R-:W-:Y:S01]  /*2040*/  IADD3 R68, P6, PT, R69.reuse, R88, RZ ;  /* 0x0000005845447210 */ /* 0x040fe20007fde0ff */
[----:B------:R-:W-:Y:S01]  /*2050*/  @!P2 IMAD.MOV R74, RZ, RZ, -R74 ;  /* 0x000000ffff4aa224 */ /* 0x000fe200078e0a4a */
[C---:B------:R-:W-:Y:S01]  /*2060*/  IADD3 R70, P2, PT, R0.reuse, R87, RZ ;  /* 0x0000005700467210 */ /* 0x040fe20007f5e0ff */
[----:B------:R-:W-:Y:S01]  /*2070*/  IMAD.MOV.U32 R72, RZ, RZ, R64 ;  /* 0x000000ffff487224 */ /* 0x000fe200078e0040 */
[----:B------:R-:W-:Y:S02]  /*2080*/  LEA.HI.X.SX32 R69, R69, R89, 0x1, P6 ;  /* 0x0000005945457211 */ /* 0x000fe400030f0eff */
[----:B------:R-:W-:Y:S01]  /*2090*/  ISETP.GT.U32.AND P6, PT, R65, R82, PT ;  /* 0x000000524100720c */ /* 0x000fe20003fc4070 */
[----:B------:R-:W-:Y:S01]  /*20a0*/  IMAD R67, R67, UR4, RZ ;  /* 0x0000000443437c24 */ /* 0x000fe2000f8e02ff */
[----:B------:R-:W-:Y:S01]  /*20b0*/  LEA.HI.X.SX32 R71, R0, R85, 0x1, P2 ;  /* 0x0000005500477211 */ /* 0x000fe200010f0eff */
[----:B------:R-:W-:Y:S01]  /*20c0*/  @!P5 IMAD.MOV R72, RZ, RZ, -R72 ;  /* 0x000000ffff48d224 */ /* 0x000fe200078e0a48 */
[----:B------:R-:W-:-:S02]  /*20d0*/  ISETP.GT.U32.AND P2, PT, R65, R84, PT ;  /* 0x000000544100720c */ /* 0x000fc40003f44070 */
[----:B------:R-:W-:Y:S02]  /*20e0*/  LEA.HI R2, R39, 0xe, RZ, 0x1a ;  /* 0x0000000e27027811 */ /* 0x000fe400078fd0ff */
[----:B------:R-:W-:Y:S02]  /*20f0*/  IADD3 R66, P5, PT, R67, R88, RZ ;  /* 0x0000005843427210 */ /* 0x000fe40007fbe0ff */
[----:B------:R-:W-:Y:S01]  /*2100*/  SEL R75, R83, R72, !P3 ;  /* 0x00000048534b7207 */ /* 0x000fe20005800000 */
[----:B------:R-:W-:Y:S01]  /*2110*/  IMAD R0, R2, UR14, RZ ;  /* 0x0000000e02007c24 */ /* 0x000fe2000f8e02ff */
[----:B------:R-:W-:Y:S02]  /*2120*/  LOP3.LUT R64, R3, 0x1c, RZ, 0xfc, !PT ;  /* 0x0000001c03407812 */ /* 0x000fe400078efcff */
[----:B------:R-:W-:Y:S01]  /*2130*/  SEL R77, R83, R74, !P3 ;  /* 0x0000004a534d7207 */ /* 0x000fe20005800000 */
[----:B------:R-:W-:Y:S01]  /*2140*/  IMAD R75, R75, UR4, RZ ;  /* 0x000000044b4b7c24 */ /* 0x000fe2000f8e02ff */
[----:B------:R-:W-:Y:S01]  /*2150*/  LEA.HI.X.SX32 R67, R67, R89, 0x1, P5 ;  /* 0x0000005943437211 */ /* 0x000fe200028f0eff */
[--C-:B------:R-:W-:Y:S01]  /*2160*/  @!P6 IMAD.IADD R82, R82, 0x1, -R65.reuse ;  /* 0x000000015252e824 */ /* 0x100fe200078e0a41 */
[----:B------:R-:W-:Y:S01]  /*2170*/  ISETP.LT.AND P5, PT, R64, R93, P0 ;  /* 0x0000005d4000720c */ /* 0x000fe200007a1270 */
[----:B------:R-:W-:Y:S01]  /*2180*/  IMAD R77, R77, UR4, RZ ;  /* 0x000000044d4d7c24 */ /* 0x000fe2000f8e02ff */
[----:B------:R-:W-:Y:S01]  /*2190*/  IADD3 R72, P6, PT, R0, R87, RZ ;  /* 0x0000005700487210 */ /* 0x000fe20007fde0ff */
[----:B------:R-:W-:Y:S01]  /*21a0*/  @!P2 IMAD.IADD R84, R84, 0x1, -R65 ;  /* 0x000000015454a824 */ /* 0x000fe200078e0a41 */
[----:B------:R-:W-:-:S02]  /*21b0*/  IADD3 R74, P2, PT, R75, R88, RZ ;  /* 0x000000584b4a7210 */ /* 0x000fc40007f5e0ff */
[----:B------:R-:W-:Y:S02]  /*21c0*/  LEA.HI.X.SX32 R73, R0, R85, 0x1, P6 ;  /* 0x0000005500497211 */ /* 0x000fe400030f0eff */
[----:B------:R-:W-:Y:S02]  /*21d0*/  IADD3 R76, P6, PT, R77, R88, RZ ;  /* 0x000000584d4c7210 */ /* 0x000fe40007fde0ff */
[----:B------:R-:W-:Y:S02]  /*21e0*/  PRMT R115, RZ, 0x7610, R115 ;  /* 0x00007610ff737816 */ /* 0x000fe40000000073 */
[-C--:B------:R-:W-:Y:S02]  /*21f0*/  LEA.HI.X.SX32 R75, R75, R89.reuse, 0x1, P2 ;  /* 0x000000594b4b7211 */ /* 0x080fe400010f0eff */
[----:B------:R-:W-:Y:S02]  /*2200*/  ISETP.GT.U32.AND P2, PT, R65, R82, PT ;  /* 0x000000524100720c */ /* 0x000fe40003f44070 */
[----:B------:R-:W-:Y:S01]  /*2210*/  LEA.HI.X.SX32 R77, R77, R89, 0x1, P6 ;  /* 0x000000594d4d7211 */ /* 0x000fe200030f0eff */
[----:B------:R-:W5:Y:S01]  /*2220*/  @P5 LDG.E.U8 R115, desc[UR18][R70.64] ;  /* 0x0000001246735981 */ /* 0x000f62000c1e1100 */
[----:B------:R-:W-:-:S02]  /*2230*/  ISETP.GT.U32.AND P6, PT, R65, R84, PT ;  /* 0x000000544100720c */ /* 0x000fc40003fc4070 */
[----:B------:R-:W-:Y:S02]  /*2240*/  ISETP.LT.AND P5, PT, R2, R93, P0 ;  /* 0x0000005d0200720c */ /* 0x000fe400007a1270 */
[----:B------:R-:W-:Y:S02]  /*2250*/  LEA.HI R0, R39, 0x1e, RZ, 0x1a ;  /* 0x0000001e27007811 */ /* 0x000fe400078fd0ff */
[----:B------:R-:W-:-:S03]  /*2260*/  PRMT R102, RZ, 0x7610, R102 ;  /* 0x00007610ff667816 */ /* 0x000fc60000000066 */
[--C-:B------:R-:W-:Y:S01]  /*2270*/  @!P2 IMAD.IADD R82, R82, 0x1, -R65.reuse ;  /* 0x000000015252a824 */ /* 0x100fe200078e0a41 */
[----:B------:R-:W-:Y:S01]  /*2280*/  ISETP.GE.AND P2, PT, R78, RZ, PT ;  /* 0x000000ff4e00720c */ /* 0x000fe20003f46270 */
[----:B------:R-:W-:Y:S02]  /*2290*/  IMAD R104, R0, UR14, RZ ;  /* 0x0000000e00687c24 */ /* 0x000fe4000f8e02ff */
[----:B------:R-:W-:Y:S01]  /*22a0*/  @!P6 IMAD.IADD R84, R84, 0x1, -R65 ;  /* 0x000000015454e824 */ /* 0x000fe200078e0a41 */
[----:B------:R-:W-:Y:S01]  /*22b0*/  IADD3 R78, P6, PT, R80, R87, RZ ;  /* 0x00000057504e7210 */ /* 0x000fe20007fde0ff */
[----:B------:R-:W5:Y:S01]  /*22c0*/  @P5 LDG.E.U8 R102, desc[UR18][R72.64] ;  /* 0x0000001248665981 */ /* 0x000f62000c1e1100 */
[----:B------:R-:W-:Y:S02]  /*22d0*/  ISETP.LT.AND P5, PT, R0, R93, P0 ;  /* 0x0000005d0000720c */ /* 0x000fe400007a1270 */
[----:B------:R-:W-:Y:S02]  /*22e0*/  LEA.HI.X.SX32 R79, R80, R85, 0x1, P6 ;  /* 0x00000055504f7211 */ /* 0x000fe400030f0eff */
[----:B------:R-:W-:-:S04]  /*22f0*/  IADD3 R80, P6, PT, R104, R87, RZ ;  /* 0x0000005768507210 */ /* 0x000fc80007fde0ff */
[----:B------:R-:W-:Y:S02]  /*2300*/  LEA.HI.X.SX32 R81, R104, R85, 0x1, P6 ;  /* 0x0000005568517211 */ /* 0x000fe400030f0eff */
[----:B------:R-:W-:-:S06]  /*2310*/  PRMT R104, RZ, 0x7610, R104 ;  /* 0x00007610ff687816 */ /* 0x000fcc0000000068 */
[----:B------:R-:W5:Y:S01]  /*2320*/  @P5 LDG.E.U8 R104, desc[UR18][R80.64] ;  /* 0x0000001250685981 */ /* 0x000f62000c1e1100 */
[----:B------:R-:W-:Y:S01]  /*2330*/  ISETP.GE.AND P5, PT, R90, RZ, PT ;  /* 0x000000ff5a00720c */ /* 0x000fe20003fa6270 */
[----:B------:R-:W-:Y:S01]  /*2340*/  IMAD.MOV.U32 R90, RZ, RZ, R82 ;  /* 0x000000ffff5a7224 */ /* 0x000fe200078e0052 */
[C---:B------:R-:W-:Y:S02]  /*2350*/  LOP3.LUT R65, R3.reuse, 0x6, RZ, 0xfc, !PT ;  /* 0x0000000603417812 */ /* 0x040fe400078efcff */
[----:B------:R-:W-:Y:S01]  /*2360*/  LOP3.LUT R82, R3, 0x16, RZ, 0xfc, !PT ;  /* 0x0000001603527812 */ /* 0x000fe200078efcff */
[----:B------:R-:W-:Y:S01]  /*2370*/  @!P2 IMAD.MOV R84, RZ, RZ, -R84 ;  /* 0x000000ffff54a224 */ /* 0x000fe200078e0a54 */
[-C--:B------:R-:W-:Y:S02]  /*2380*/  ISETP.LT.AND P4, PT, R32, R93.reuse, P0 ;  /* 0x0000005d2000720c */ /* 0x080fe40000781270 */
[-C--:B------:R-:W-:Y:S02]  /*2390*/  ISETP.LT.AND P6, PT, R65, R93.reuse, P0 ;  /* 0x0000005d4100720c */ /* 0x080fe400007c1270 */
[----:B------:R-:W-:-:S02]  /*23a0*/  ISETP.LT.AND P0, PT, R82, R93, P0 ;  /* 0x0000005d5200720c */ /* 0x000fc40000701270 */
[----:B------:R-:W-:Y:S01]  /*23b0*/  SEL R91, R83, R84, !P3 ;  /* 0x00000054535b7207 */ /* 0x000fe20005800000 */
[----:B------:R-:W-:Y:S01]  /*23c0*/  @!P5 IMAD.MOV R90, RZ, RZ, -R90 ;  /* 0x000000ffff5ad224 */ /* 0x000fe200078e0a5a */
[C---:B------:R-:W-:Y:S02]  /*23d0*/  IADD3 R84, P2, PT, R86.reuse, R87, RZ ;  /* 0x0000005756547210 */ /* 0x040fe40007f5e0ff */
[----:B------:R-:W-:Y:S01]  /*23e0*/  PRMT R116, RZ, 0x7610, R116 ;  /* 0x00007610ff747816 */ /* 0x000fe20000000074 */
[----:B------:R-:W-:Y:S01]  /*23f0*/  IMAD R87, R91, UR4, RZ ;  /* 0x000000045b577c24 */ /* 0x000fe2000f8e02ff */
[----:B------:R-:W-:Y:S02]  /*2400*/  LEA.HI.X.SX32 R85, R86, R85, 0x1, P2 ;  /* 0x0000005556557211 */ /* 0x000fe400010f0eff */
[----:B------:R-:W-:-:S03]  /*2410*/  SEL R83, R83, R90, !P3 ;  /* 0x0000005a53537207 */ /* 0x000fc60005800000 */
[----:B------:R-:W5:Y:S01]  /*2420*/  @P0 LDG.E.U8 R116, desc[UR18][R84.64] ;  /* 0x0000001254740981 */ /* 0x000f62000c1e1100 */
[-C--:B------:R-:W-:Y:S01]  /*2430*/  IADD3 R86, P0, PT, R87, R88.reuse, RZ ;  /* 0x0000005857567210 */ /* 0x080fe20007f1e0ff */
[----:B------:R-:W-:Y:S01]  /*2440*/  IMAD R83, R83, UR4, RZ ;  /* 0x0000000453537c24 */ /* 0x000fe2000f8e02ff */
[----:B------:R-:W-:Y:S02]  /*2450*/  PRMT R106, RZ, 0x7610, R106 ;  /* 0x00007610ff6a7816 */ /* 0x000fe4000000006a */
[----:B------:R-:W-:Y:S02]  /*2460*/  LEA.HI.X.SX32 R87, R87, R89, 0x1, P0 ;  /* 0x0000005957577211 */ /* 0x000fe400000f0eff */
[----:B------:R-:W-:Y:S02]  /*2470*/  IADD3 R88, P0, PT, R83, R88, RZ ;  /* 0x0000005853587210 */ /* 0x000fe40007f1e0ff */
[----:B------:R-:W-:Y:S01]  /*2480*/  PRMT R97, RZ, 0x7610, R97 ;  /* 0x00007610ff617816 */ /* 0x000fe20000000061 */
[----:B------:R-:W5:Y:S01]  /*2490*/  @P6 LDG.E.U8 R106, desc[UR18][R78.64] ;  /* 0x000000124e6a6981 */ /* 0x000f62000c1e1100 */
[----:B------:R-:W-:-:S02]  /*24a0*/  PRMT R99, RZ, 0x7610, R99 ;  /* 0x00007610ff637816 */ /* 0x000fc40000000063 */
[----:B------:R-:W-:Y:S02]  /*24b0*/  PRMT R101, RZ, 0x7610, R101 ;  /* 0x00007610ff657816 */ /* 0x000fe40000000065 */
[----:B------:R-:W-:Y:S01]  /*24c0*/  PRMT R103, RZ, 0x7610, R103 ;  /* 0x00007610ff677816 */ /* 0x000fe20000000067 */
[----:B------:R-:W5:Y:S01]  /*24d0*/  @P4 LDG.E.U8 R97, desc[UR18][R42.64] ;  /* 0x000000122a614981 */ /* 0x000f62000c1e1100 */
[----:B------:R-:W-:Y:S02]  /*24e0*/  PRMT R105, RZ, 0x7610, R105 ;  /* 0x00007610ff697816 */ /* 0x000fe40000000069 */
[----:B------:R-:W-:Y:S01]  /*24f0*/  PRMT R107, RZ, 0x7610, R107 ;  /* 0x00007610ff6b7816 */ /* 0x000fe2000000006b */
[----:B------:R-:W5:Y:S01]  /*2500*/  @P4 LDG.E.U8 R99, desc[UR18][R46.64] ;  /* 0x000000122e634981 */ /* 0x000f62000c1e1100 */
[----:B------:R-:W-:Y:S02]  /*2510*/  PRMT R109, RZ, 0x7610, R109 ;  /* 0x00007610ff6d7816 */ /* 0x000fe4000000006d */
[----:B------:R-:W-:Y:S01]  /*2520*/  PRMT R111, RZ, 0x7610, R111 ;  /* 0x00007610ff6f7816 */ /* 0x000fe2000000006f */
[----:B------:R-:W5:Y:S01]  /*2530*/  @P4 LDG.E.U8 R101, desc[UR18][R50.64] ;  /* 0x0000001232654981 */ /* 0x000f62000c1e1100 */
[----:B------:R-:W-:-:S02]  /*2540*/  PRMT R62, RZ, 0x7610, R62 ;  /* 0x00007610ff3e7816 */ /* 0x000fc4000000003e */
        /* <DEDUP_REMOVED lines=11> */
[----:B------:R-:W-:-:S03]  /*2600*/  LEA.HI.X.SX32 R89, R83, R89, 0x1, P0 ;  /* 0x0000005953597211 */ /* 0x000fc600000f0eff */
[----:B------:R-:W5:Y:S04]  /*2610*/  @P4 LDG.E.U8 R111, desc[UR18][R60.64] ;  /* 0x000000123c6f4981 */ /* 0x000f68000c1e1100 */
[----:B------:R-:W5:Y:S04]  /*2620*/  @P4 LDG.E.U8 R62, desc[UR18][R44.64] ;  /* 0x000000122c3e4981 */ /* 0x000f68000c1e1100 */
[----:B------:R-:W5:Y:S04]  /*2630*/  @P4 LDG.E.U8 R92, desc[UR18][R48.64] ;  /* 0x00000012305c4981 */ /* 0x000f68000c1e1100 */
[----:B------:R-:W5:Y:S04]  /*2640*/  @P4 LDG.E.U8 R94, desc[UR18][R66.64] ;  /* 0x00000012425e4981 */ /* 0x000f68000c1e1100 */
[----:B------:R-:W5:Y:S04]  /*2650*/  @P4 LDG.E.U8 R96, desc[UR18][R68.64] ;  /* 0x0000001244604981 */ /* 0x000f68000c1e1100 */
[----:B------:R-:W5:Y:S04]  /*2660*/  @P4 LDG.E.U8 R98, desc[UR18][R74.64] ;  /* 0x000000124a624981 */ /* 0x000f68000c1e1100 */
[----:B------:R-:W5:Y:S04]  /*2670*/  @P4 LDG.E.U8 R100, desc[UR18][R76.64] ;  /* 0x000000124c644981 */ /* 0x000f68000c1e1100 */
[----:B------:R-:W5:Y:S04]  /*2680*/  @P4 LDG.E.U8 R118, desc[UR18][R86.64] ;  /* 0x0000001256764981 */ /* 0x000f68000c1e1100 */
[----:B------:R-:W5:Y:S01]  /*2690*/  @P4 LDG.E.U8 R120, desc[UR18][R88.64] ;  /* 0x0000001258784981 */ /* 0x000f62000c1e1100 */
[----:B------:R-:W-:-:S04]  /*26a0*/  @!UP1 UIADD3 UR4, UPT, UPT, -UR6, 0x100000, URZ ;  /* 0x0010000006049890 */ /* 0x000fc8000fffe1ff */
[----:B------:R-:W-:Y:S02]  /*26b0*/  @!UP1 USHF.L.U32 UR5, UR4, 0xb, URZ ;  /* 0x0000000b04059899 */ /* 0x000fe400080006ff */
[----:B------:R-:W-:Y:S01]  /*26c0*/  @!UP1 USHF.L.U32 UR4, UR4, 0x1, URZ ;  /* 0x0000000104049899 */ /* 0x000fe200080006ff */
[----:B------:R-:W-:Y:S01]  /*26d0*/  VOTEU.ALL UP1, P1 ;  /* 0x0000000000ff7886 */ /* 0x000fe20000820000 */
[C---:B------:R-:W-:Y:S02]  /*26e0*/  LOP3.LUT R83, R36.reuse, 0x10, RZ, 0x3c, !PT ;  /* 0x0000001024537812 */ /* 0x040fe400078e3cff */
[C---:B------:R-:W-:Y:S02]  /*26f0*/  LOP3.LUT R90, R36.reuse, 0x20, RZ, 0x3c, !PT ;  /* 0x00000020245a7812 */ /* 0x040fe400078e3cff */
[----:B------:R-:W-:-:S06]  /*2700*/  LOP3.LUT R91, R36, 0x30, RZ, 0x3c, !PT ;  /* 0x00000030245b7812 */ /* 0x000fcc00078e3cff */
[----:B------:R0:W1:Y:S01]  /*2710*/  @!UP1 SYNCS.EXCH.64 URZ, [UR20+0x2008], UR4 ;  /* 0x0020080414ff95b2 */ /* 0x0000620008000100 */
[----:B----4-:R0:W-:Y:S04]  /*2720*/  STS.U8 [R36+UR20], R119 ;  /* 0x0000007724007988 */ /* 0x0101e80008000014 */
[----:B---3--:R0:W-:Y:S04]  /*2730*/  STS.U8 [R36+UR20+0x200], R117 ;  /* 0x0002007524007988 */ /* 0x0081e80008000014 */
[----:B--2---:R0:W-:Y:S04]  /*2740*/  STS.U8 [R36+UR20+0x400], R123 ;  /* 0x0004007b24007988 */ /* 0x0041e80008000014 */
[----:B-----5:R0:W-:Y:S04]  /*2750*/  STS.U8 [R36+UR20+0x600], R121 ;  /* 0x0006007924007988 */ /* 0x0201e80008000014 */
[----:B------:R0:W-:Y:S04]  /*2760*/  STS.U8 [R83+UR20+0x80], R110 ;  /* 0x0000806e53007988 */ /* 0x0001e80008000014 */
[----:B------:R0:W-:Y:S04]  /*2770*/  STS.U8 [R83+UR20+0x280], R112 ;  /* 0x0002807053007988 */ /* 0x0001e80008000014 */
[----:B------:R0:W-:Y:S04]  /*2780*/  STS.U8 [R83+UR20+0x480], R114 ;  /* 0x0004807253007988 */ /* 0x0001e80008000014 */
[----:B------:R0:W-:Y:S04]  /*2790*/  STS.U8 [R83+UR20+0x680], R108 ;  /* 0x0006806c53007988 */ /* 0x0001e80008000014 */
[----:B------:R0:W-:Y:S04]  /*27a0*/  STS.U8 [R90+UR20+0x100], R63 ;  /* 0x0001003f5a007988 */ /* 0x0001e80008000014 */
[----:B------:R0:W-:Y:S01]  /*27b0*/  STS.U8 [R90+UR20+0x300], R95 ;  /* 0x0003005f5a007988 */ /* 0x0001e20008000014 */
[----:B------:R-:W-:-:S04]  /*27c0*/  ISETP.NE.U32.AND P0, PT, RZ, UR7, PT ;  /* 0x00000007ff007c0c */ /* 0x000fc8000bf05070 */
[C---:B------:R-:W-:Y:S02]  /*27d0*/  ISETP.LT.OR P2, PT, R4.reuse, 0x20, P0 ;  /* 0x000000200400780c */ /* 0x040fe40000741670 */
[----:B------:R-:W-:Y:S01]  /*27e0*/  ISETP.GE.AND P3, PT, R4, 0x40, PT ;  /* 0x000000400400780c */ /* 0x000fe20003f66270 */
[----:B------:R0:W-:Y:S04]  /*27f0*/  STS.U8 [R90+UR20+0x500], R113 ;  /* 0x000500715a007988 */ /* 0x0001e80008000014 */
        /* <DEDUP_REMOVED lines=20> */
[----:B------:R0:W-:Y:S01]  /*2940*/  STS.U8 [R83+UR20+0xf80], R120 ;  /* 0x000f807853007988 */ /* 0x0001e20008000014 */
[----:B-1----:R1:W-:Y:S06]  /*2950*/  MEMBAR.ALL.CTA ;  /* 0x0000000000007992 */ /* 0x0023ec0000008000 */
[----:B-1----:R-:W1:Y:S02]  /*2960*/  FENCE.VIEW.ASYNC.S ;  /* 0x00000000000073c6 */ /* 0x002e640000000000 */
[----:B-1----:R-:W-:Y:S06]  /*2970*/  BAR.SYNC.DEFER_BLOCKING 0x0 ;  /* 0x0000000000007b1d */ /* 0x002fec0000010000 */
[----:B------:R-:W-:Y:S05]  /*2980*/  @P2 BRA `(.L_x_6) ;  /* 0x00000000003c2947 */ /* 0x000fea0003800000 */
[----:B0-----:R-:W-:Y:S02]  /*2990*/  UIADD3 UR4, UPT, UPT, UR20, 0x800, URZ ;  /* 0x0000080014047890 */ /* 0x001fe4000fffe0ff */
[----:B------:R-:W-:Y:S02]  /*29a0*/  USHF.R.U32.HI UR6, URZ, 0x4, UR20 ;  /* 0x00000004ff067899 */ /* 0x000fe40008011614 */
[----:B------:R-:W-:Y:S02]  /*29b0*/  USHF.R.U32.HI UR4, URZ, 0x4, UR4 ;  /* 0x00000004ff047899 */ /* 0x000fe40008011604 */
[----:B------:R-:W-:Y:S02]  /*29c0*/  USGXT.U32 UR6, UR6, 0xe ;  /* 0x0000000e0606789a */ /* 0x000fe40008000000 */
[----:B------:R-:W-:Y:S01]  /*29d0*/  USGXT.U32 UR8, UR4, 0xe ;  /* 0x0000000e0408789a */ /* 0x000fe20008000000 */
[----:B------:R-:W-:Y:S02]  /*29e0*/  UMOV UR5, URZ ;  /* 0x000000ff00057c82 */ /* 0x000fe40008000000 */
[----:B------:R-:W-:Y:S01]  /*29f0*/  UMOV UR4, UR10 ;  /* 0x0000000a00047c82 */ /* 0x000fe20008000000 */
[----:B------:R-:W-:Y:S01]  /*2a00*/  UMOV UR16, 0x0 ;  /* 0x0000000000107882 */ /* 0x000fe20000000000 */
[----:B------:R-:W-:Y:S01]  /*2a10*/  UMOV UR17, 0x4108490 ;  /* 0x0410849000117882 */ /* 0x000fe20000000000 */
[----:B------:R-:W-:Y:S01]  /*2a20*/  UMOV UR7, 0x80004020 ;  /* 0x8000402000077882 */ /* 0x000fe20000000000 */
[----:B------:R-:W-:Y:S01]  /*2a30*/  UMOV UR9, 0xc0004010 ;  /* 0xc000401000097882 */ /* 0x000fe20000000000 */
[----:B------:R-:W-:Y:S01]  /*2a40*/  UMOV UR4, UR4 ;  /* 0x0000000400047c82 */ /* 0x000fe20008000000 */
[----:B------:R1:W-:Y:S01]  /*2a50*/  UTCQMMA gdesc[UR6], gdesc[UR8], tmem[UR21], tmem[UR16], idesc[UR17], !UPT ;  /* 0x00ff1008060075ea */ /* 0x0003e2000f800315 */
[----:B------:R1:W-:Y:S01]  /*2a60*/  UTCBAR [UR4], URZ ;  /* 0x000000ff040073e9 */ /* 0x0003e200080000ff */
[----:B------:R-:W-:-:S02]  /*2a70*/  NOP ;  /* 0x0000000000007918 */ /* 0x000fc40000000000 */
.L_x_6:
[----:B01----:R-:W-:Y:S01]  /*2a80*/  UMOV UR4, URZ ;  /* 0x000000ff00047c82 */ /* 0x003fe20008000000 */
[----:B------:R-:W-:Y:S05]  /*2a90*/  @!P3 BRA `(.L_x_7) ;  /* 0x0000000c00bcb947 */ /* 0x000fea0003800000 */
[----:B------:R-:W-:Y:S01]  /*2aa0*/  SHF.R.S32.HI R63, RZ, 0x1f, R4 ;  /* 0x0000001fff3f7819 */ /* 0x000fe20000011404 */
[----:B------:R-:W-:Y:S01]  /*2ab0*/  UIADD3 UR5, UPT, UPT, UR20, 0x1800, URZ ;  /* 0x0000180014057890 */ /* 0x000fe2000fffe0ff */
[----:B------:R-:W-:Y:S01]  /*2ac0*/  VIADD R93, R93, 0xffffffe0 ;  /* 0xffffffe05d5d7836 */ /* 0x000fe20000000000 */
[----:B------:R-:W-:Y:S01]  /*2ad0*/  UIADD3 UR4, UPT, UPT, UR20, 0x1000, URZ ;  /* 0x0000100014047890 */ /* 0x000fe2000fffe0ff */
[----:B------:R-:W-:Y:S01]  /*2ae0*/  LEA.HI R63, R63, R4, RZ, 0x5 ;  /* 0x000000043f3f7211 */ /* 0x000fe200078f28ff */
[----:B------:R-:W-:Y:S01]  /*2af0*/  USHF.R.U32.HI UR5, URZ, 0x4, UR5 ;  /* 0x00000004ff057899 */ /* 0x000fe20008011605 */
[----:B------:R-:W-:Y:S01]  /*2b00*/  IMAD.MOV.U32 R62, RZ, RZ, RZ ;  /* 0x000000ffff3e7224 */ /* 0x000fe200078e00ff */
[----:B------:R-:W-:Y:S01]  /*2b10*/  USHF.L.U32 UR14, UR14, 0x5, URZ ;  /* 0x000000050e0e7899 */ /* 0x000fe200080006ff */
[----:B------:R-:W-:Y:S01]  /*2b20*/  SHF.R.S32.HI R63, RZ, 0x5, R63 ;  /* 0x00000005ff3f7819 */ /* 0x000fe2000001143f */
[----:B------:R-:W-:Y:S02]  /*2b30*/  USHF.L.U32 UR15, UR15, 0x5, URZ ;  /* 0x000000050f0f7899 */ /* 0x000fe400080006ff */
[----:B------:R-:W-:Y:S01]  /*2b40*/  USHF.R.U32.HI UR4, URZ, 0x4, UR4 ;  /* 0x00000004ff047899 */ /* 0x000fe20008011604 */
[----:B------:R-:W-:Y:S01]  /*2b50*/  VIMNMX R63, PT, PT, R63, 0x2, !PT ;  /* 0x000000023f3f7848 */ /* 0x000fe20007fe0100 */
[----:B------:R-:W-:-:S02]  /*2b60*/  USGXT.U32 UR16, UR5, 0xe ;  /* 0x0000000e0510789a */ /* 0x000fc40008000000 */
[----:B------:R-:W-:Y:S02]  /*2b70*/  USHF.R.S32.HI UR22, URZ, 0x1f, UR14 ;  /* 0x0000001fff167899 */ /* 0x000fe4000801140e */
[----:B------:R-:W-:Y:S01]  /*2b80*/  VIADD R92, R63, 0xffffffff ;  /* 0xffffffff3f5c7836 */ /* 0x000fe20000000000 */
[----:B------:R-:W-:Y:S02]  /*2b90*/  USHF.R.S32.HI UR23, URZ, 0x1f, UR15 ;  /* 0x0000001fff177899 */ /* 0x000fe4000801140f */
[----:B------:R-:W-:Y:S01]  /*2ba0*/  USGXT.U32 UR8, UR4, 0xe ;  /* 0x0000000e0408789a */ /* 0x000fe20008000000 */
[----:B------:R-:W-:Y:S01]  /*2bb0*/  UMOV UR13, UR10 ;  /* 0x0000000a000d7c82 */ /* 0x000fe20008000000 */
[----:B------:R-:W-:Y:S01]  /*2bc0*/  UMOV UR17, 0x1 ;  /* 0x0000000100117882 */ /* 0x000fe20000000000 */
[----:B------:R-:W-:-:S09]  /*2bd0*/  UMOV UR5, URZ ;  /* 0x000000ff00057c82 */ /* 0x000fd20008000000 */
.L_x_10:
[----:B------:R-:W-:Y:S01]  /*2be0*/  IADD3 R76, P3, PT, R76, UR15, RZ ;  /* 0x0000000f4c4c7c10 */ /* 0x000fe2000ff7e0ff */
[----:B------:R-:W-:Y:S01]  /*2bf0*/  IMAD.U32 R62, R62, -0x80000000, RZ ;  /* 0x800000003e3e7824 */ /* 0x000fe200078e00ff */
[----:B------:R-:W-:Y:S02]  /*2c00*/  IADD3 R86, P2, PT, R86, UR15, RZ ;  /* 0x0000000f56567c10 */ /* 0x000fe4000ff5e0ff */
[----:B------:R-:W-:Y:S02]  /*2c10*/  IADD3.X R77, PT, PT, R77, UR23, RZ, P3, !PT ;  /* 0x000000174d4d7c10 */ /* 0x000fe40009ffe4ff */
[----:B------:R-:W-:Y:S02]  /*2c20*/  IADD3 R52, P3, PT, R52, UR15, RZ ;  /* 0x0000000f34347c10 */ /* 0x000fe4000ff7e0ff */
[----:B------:R-:W-:Y:S02]  /*2c30*/  IADD3.X R87, PT, PT, R87, UR23, RZ, P2, !PT ;  /* 0x0000001757577c10 */ /* 0x000fe400097fe4ff */
[----:B------:R-:W-:-:S02]  /*2c40*/  IADD3.X R53, PT, PT, R53, UR23, RZ, P3, !PT ;  /* 0x0000001735357c10 */ /* 0x000fc40009ffe4ff */
[----:B------:R-:W-:Y:S02]  /*2c50*/  IADD3 R44, P3, PT, R44, UR15, RZ ;  /* 0x0000000f2c2c7c10 */ /* 0x000fe4000ff7e0ff */
[----:B------:R-:W-:Y:S02]  /*2c60*/  IADD3 R88, P6, PT, R88, UR15, RZ ;  /* 0x0000000f58587c10 */ /* 0x000fe4000ffde0ff */
[----:B------:R-:W-:Y:S02]  /*2c70*/  IADD3.X R45, PT, PT, R45, UR23, RZ, P3, !PT ;  /* 0x000000172d2d7c10 */ /* 0x000fe40009ffe4ff */
[----:B------:R-:W-:Y:S02]  /*2c80*/  IADD3 R60, P5, PT, R60, UR15, RZ ;  /* 0x0000000f3c3c7c10 */ /* 0x000fe4000ffbe0ff */
[----:B------:R-:W-:Y:S02]  /*2c90*/  IADD3 R58, P4, PT, R58, UR15, RZ ;  /* 0x0000000f3a3a7c10 */ /* 0x000fe4000ff9e0ff */
[----:B------:R-:W-:-:S02]  /*2ca0*/  IADD3 R54, P2, PT, R54, UR15, RZ ;  /* 0x0000000f36367c10 */ /* 0x000fc4000ff5e0ff */
[----:B0-----:R-:W0:Y:S01]  /*2cb0*/  SYNCS.PHASECHK.TRANS64.TRYWAIT P3, [UR13], R62 ;  /* 0x0000003eff0075a7 */ /* 0x001e22000806110d */
[----:B------:R-:W-:Y:S02]  /*2cc0*/  IADD3.X R89, PT, PT, R89, UR23, RZ, P6, !PT ;  /* 0x0000001759597c10 */ /* 0x000fe4000b7fe4ff */
[----:B------:R-:W-:Y:S02]  /*2cd0*/  IADD3.X R61, PT, PT, R61, UR23, RZ, P5, !PT ;  /* 0x000000173d3d7c10 */ /* 0x000fe4000affe4ff */
[----:B------:R-:W-:Y:S02]  /*2ce0*/  IADD3.X R59, PT, PT, R59, UR23, RZ, P4, !PT ;  /* 0x000000173b3b7c10 */ /* 0x000fe4000a7fe4ff */
[----:B------:R-:W-:Y:S02]  /*2cf0*/  IADD3.X R55, PT, PT, R55, UR23, RZ, P2, !PT ;  /* 0x0000001737377c10 */ /* 0x000fe400097fe4ff */
[----:B------:R-:W-:Y:S02]  /*2d00*/  IADD3 R56, P6, PT, R56, UR15, RZ ;  /* 0x0000000f38387c10 */ /* 0x000fe4000ffde0ff */
[----:B------:R-:W-:-:S02]  /*2d10*/  IADD3 R74, P5, PT, R74, UR15, RZ ;  /* 0x0000000f4a4a7c10 */ /* 0x000fc4000ffbe0ff */
[----:B------:R-:W-:Y:S02]  /*2d20*/  IADD3 R68, P4, PT, R68, UR15, RZ ;  /* 0x0000000f44447c10 */ /* 0x000fe4000ff9e0ff */
[----:B------:R-:W-:Y:S02]  /*2d30*/  IADD3 R48, P2, PT, R48, UR15, RZ ;  /* 0x0000000f30307c10 */ /* 0x000fe4000ff5e0ff */
[----:B------:R-:W-:Y:S02]  /*2d40*/  IADD3.X R57, PT, PT, R57, UR23, RZ, P6, !PT ;  /* 0x0000001739397c10 */ /* 0x000fe4000b7fe4ff */
[----:B------:R-:W-:Y:S02]  /*2d50*/  IADD3.X R75, PT, PT, R75, UR23, RZ, P5, !PT ;  /* 0x000000174b4b7c10 */ /* 0x000fe4000affe4ff */
[----:B------:R-:W-:Y:S02]  /*2d60*/  IADD3.X R69, PT, PT, R69, UR23, RZ, P4, !PT ;  /* 0x0000001745457c10 */ /* 0x000fe4000a7fe4ff */
[----:B------:R-:W-:-:S02]  /*2d70*/  IADD3.X R49, PT, PT, R49, UR23, RZ, P2, !PT ;  /* 0x0000001731317c10 */ /* 0x000fc400097fe4ff */
[----:B------:R-:W-:Y:S02]  /*2d80*/  IADD3 R66, P6, PT, R66, UR15, RZ ;  /* 0x0000000f42427c10 */ /* 0x000fe4000ffde0ff */
[----:B------:R-:W-:Y:S02]  /*2d90*/  IADD3 R50, P5, PT, R50, UR15, RZ ;  /* 0x0000000f32327c10 */ /* 0x000fe4000ffbe0ff */
[----:B------:R-:W-:Y:S02]  /*2da0*/  IADD3 R46, P4, PT, R46, UR15, RZ ;  /* 0x0000000f2e2e7c10 */ /* 0x000fe4000ff9e0ff */
[----:B------:R-:W-:Y:S02]  /*2db0*/  IADD3 R70, P2, PT, R70, UR14, RZ ;  /* 0x0000000e46467c10 */ /* 0x000fe4000ff5e0ff */
[----:B------:R-:W-:Y:S02]  /*2dc0*/  IADD3.X R67, PT, PT, R67, UR23, RZ, P6, !PT ;  /* 0x0000001743437c10 */ /* 0x000fe4000b7fe4ff */
[----:B------:R-:W-:-:S02]  /*2dd0*/  IADD3.X R51, PT, PT, R51, UR23, RZ, P5, !PT ;  /* 0x0000001733337c10 */ /* 0x000fc4000affe4ff */
[----:B------:R-:W-:Y:S02]  /*2de0*/  IADD3.X R47, PT, PT, R47, UR23, RZ, P4, !PT ;  /* 0x000000172f2f7c10 */ /* 0x000fe4000a7fe4ff */
[----:B------:R-:W-:Y:S02]  /*2df0*/  IADD3.X R71, PT, PT, R71, UR22, RZ, P2, !PT ;  /* 0x0000001647477c10 */ /* 0x000fe400097fe4ff */
[----:B------:R-:W-:Y:S02]  /*2e00*/  IADD3 R42, P6, PT, R42, UR15, RZ ;  /* 0x0000000f2a2a7c10 */ /* 0x000fe4000ffde0ff */
[----:B------:R-:W-:Y:S02]  /*2e10*/  IADD3 R80, P5, PT, R80, UR14, RZ ;  /* 0x0000000e50507c10 */ /* 0x000fe4000ffbe0ff */
[----:B------:R-:W-:Y:S02]  /*2e20*/  IADD3 R26, P4, PT, R26, UR14, RZ ;  /* 0x0000000e1a1a7c10 */ /* 0x000fe4000ff9e0ff */
[----:B------:R-:W-:-:S02]  /*2e30*/  IADD3 R40, P2, PT, R40, UR14, RZ ;  /* 0x0000000e28287c10 */ /* 0x000fc4000ff5e0ff */
        /* <DEDUP_REMOVED lines=28> */
[-C--:B------:R-:W-:Y:S02]  /*3000*/  ISETP.GE.AND P6, PT, R3, R93.reuse, PT ;  /* 0x0000005d0300720c */ /* 0x080fe40003fc6270 */
[----:B------:R-:W-:-:S02]  /*3010*/  ISETP.GE.AND P5, PT, R5, R93, PT ;  /* 0x0000005d0500720c */ /* 0x000fc40003fa6270 */
[----:B------:R-:W-:Y:S01]  /*3020*/  PRMT R125, RZ, 0x7610, R125 ;  /* 0x00007610ff7d7816 */ /* 0x000fe2000000007d */
[----:B0-----:R-:W-:Y:S10]  /*3030*/  @!P3 BRA `(.L_x_8) ;  /* 0x00000020006cb947 */ /* 0x001ff40003800000 */
.L_x_16:
[-C--:B------:R-:W-:Y:S01]  /*3040*/  ISETP.GE.AND P2, PT, R6, R93.reuse, PT ;  /* 0x0000005d0600720c */ /* 0x080fe20003f46270 */
[----:B------:R-:W2:Y:S01]  /*3050*/  @!P6 LDG.E.U8 R125, desc[UR18][R8.64] ;  /* 0x00000012087de981 */ /* 0x000ea2000c1e1100 */
[-C--:B------:R-:W-:Y:S02]  /*3060*/  ISETP.GE.AND P3, PT, R7, R93.reuse, PT ;  /* 0x0000005d0700720c */ /* 0x080fe40003f66270 */
[----:B------:R-:W-:Y:S02]  /*3070*/  PRMT R123, RZ, 0x7610, R123 ;  /* 0x00007610ff7b7816 */ /* 0x000fe4000000007b */
[----:B------:R-:W-:Y:S02]  /*3080*/  PRMT R121, RZ, 0x7610, R121 ;  /* 0x00007610ff797816 */ /* 0x000fe40000000079 */
[----:B------:R-:W-:Y:S02]  /*3090*/  PRMT R119, RZ, 0x7610, R119 ;  /* 0x00007610ff777816 */ /* 0x000fe40000000077 */
[----:B------:R-:W3:Y:S01]  /*30a0*/  @!P5 LDG.E.U8 R123, desc[UR18][R10.64] ;  /* 0x000000120a7bd981 */ /* 0x000ee2000c1e1100 */
[----:B------:R-:W-:-:S03]  /*30b0*/  ISETP.GE.AND P5, PT, R29, R93, PT ;  /* 0x0000005d1d00720c */ /* 0x000fc60003fa6270 */
[----:B------:R-:W4:Y:S01]  /*30c0*/  @!P2 LDG.E.U8 R121, desc[UR18][R12.64] ;  /* 0x000000120c79a981 */ /* 0x000f22000c1e1100 */
[----:B------:R-:W-:-:S03]  /*30d0*/  ISETP.GE.AND P2, PT, R16, R93, PT ;  /* 0x0000005d1000720c */ /* 0x000fc60003f46270 */
[----:B------:R-:W5:Y:S01]  /*30e0*/  @!P3 LDG.E.U8 R119, desc[UR18][R14.64] ;  /* 0x000000120e77b981 */ /* 0x000f62000c1e1100 */
[-C--:B------:R-:W-:Y:S02]  /*30f0*/  ISETP.GE.AND P3, PT, R28, R93.reuse, PT ;  /* 0x0000005d1c00720c */ /* 0x080fe40003f66270 */
[----:B------:R-:W-:Y:S02]  /*3100*/  PRMT R94, RZ, 0x7610, R94 ;  /* 0x00007610ff5e7816 */ /* 0x000fe4000000005e */
[----:B------:R-:W-:Y:S02]  /*3110*/  PRMT R95, RZ, 0x7610, R95 ;  /* 0x00007610ff5f7816 */ /* 0x000fe4000000005f */
[----:B------:R-:W-:Y:S02]  /*3120*/  PRMT R97, RZ, 0x7610, R97 ;  /* 0x00007610ff617816 */ /* 0x000fe40000000061 */
[-C--:B------:R-:W-:Y:S01]  /*3130*/  ISETP.GE.AND P4, PT, R17, R93.reuse, PT ;  /* 0x0000005d1100720c */ /* 0x080fe20003f86270 */
[----:B------:R-:W5:Y:S01]  /*3140*/  @!P2 LDG.E.U8 R94, desc[UR18][R18.64] ;  /* 0x00000012125ea981 */ /* 0x000f62000c1e1100 */
[----:B------:R-:W-:-:S02]  /*3150*/  ISETP.GE.AND P2, PT, R2, R93, PT ;  /* 0x0000005d0200720c */ /* 0x000fc40003f46270 */
[----:B------:R-:W-:Y:S01]  /*3160*/  PRMT R98, RZ, 0x7610, R98 ;  /* 0x00007610ff627816 */ /* 0x000fe20000000062 */
[----:B------:R-:W5:Y:S01]  /*3170*/  @!P3 LDG.E.U8 R95, desc[UR18][R30.64] ;  /* 0x000000121e5fb981 */ /* 0x000f62000c1e1100 */
[-C--:B------:R-:W-:Y:S02]  /*3180*/  ISETP.GE.AND P3, PT, R22, R93.reuse, PT ;  /* 0x0000005d1600720c */ /* 0x080fe40003f66270 */
[----:B------:R-:W-:Y:S01]  /*3190*/  PRMT R100, RZ, 0x7610, R100 ;  /* 0x00007610ff647816 */ /* 0x000fe20000000064 */
[----:B------:R-:W5:Y:S01]  /*31a0*/  @!P5 LDG.E.U8 R97, desc[UR18][R34.64] ;  /* 0x000000122261d981 */ /* 0x000f62000c1e1100 */
[----:B------:R-:W-:Y:S02]  /*31b0*/  ISETP.GE.AND P5, PT, R33, R93, PT ;  /* 0x0000005d2100720c */ /* 0x000fe40003fa6270 */
[----:B------:R-:W-:Y:S01]  /*31c0*/  PRMT R102, RZ, 0x7610, R102 ;  /* 0x00007610ff667816 */ /* 0x000fe20000000066 */
[----:B------:R-:W5:Y:S01]  /*31d0*/  @!P4 LDG.E.U8 R98, desc[UR18][R20.64] ;  /* 0x000000121462c981 */ /* 0x000f62000c1e1100 */
[----:B------:R-:W-:-:S02]  /*31e0*/  PRMT R99, RZ, 0x7610, R99 ;  /* 0x00007610ff637816 */ /* 0x000fc40000000063 */
[-C--:B------:R-:W-:Y:S01]  /*31f0*/  ISETP.GE.AND P6, PT, R65, R93.reuse, PT ;  /* 0x0000005d4100720c */ /* 0x080fe20003fc6270 */
[----:B------:R-:W5:Y:S01]  /*3200*/  @!P2 LDG.E.U8 R100, desc[UR18][R72.64] ;  /* 0x000000124864a981 */ /* 0x000f62000c1e1100 */
[-C--:B------:R-:W-:Y:S02]  /*3210*/  ISETP.GE.AND P4, PT, R82, R93.reuse, PT ;  /* 0x0000005d5200720c */ /* 0x080fe40003f86270 */
[-C--:B------:R-:W-:Y:S01]  /*3220*/  ISETP.GE.AND P2, PT, R64, R93.reuse, PT ;  /* 0x0000005d4000720c */ /* 0x080fe20003f46270 */
[----:B------:R-:W5:Y:S01]  /*3230*/  @!P3 LDG.E.U8 R102, desc[UR18][R24.64] ;  /* 0x000000121866b981 */ /* 0x000f62000c1e1100 */
[----:B------:R-:W-:-:S03]  /*3240*/  ISETP.GE.AND P3, PT, R23, R93, PT ;  /* 0x0000005d1700720c */ /* 0x000fc60003f66270 */
[----:B------:R-:W5:Y:S01]  /*3250*/  @!P5 LDG.E.U8 R99, desc[UR18][R40.64] ;  /* 0x000000122863d981 */ /* 0x000f62000c1e1100 */
[----:B------:R-:W-:Y:S02]  /*3260*/  ISETP.GE.AND P5, PT, R0, R93, PT ;  /* 0x0000005d0000720c */ /* 0x000fe40003fa6270 */
[----:B------:R-:W-:Y:S02]  /*3270*/  PRMT R96, RZ, 0x7610, R96 ;  /* 0x00007610ff607816 */ /* 0x000fe40000000060 */
[----:B------:R-:W-:Y:S02]  /*3280*/  PRMT R104, RZ, 0x7610, R104 ;  /* 0x00007610ff687816 */ /* 0x000fe40000000068 */
[----:B------:R-:W-:Y:S02]  /*3290*/  PRMT R106, RZ, 0x7610, R106 ;  /* 0x00007610ff6a7816 */ /* 0x000fe4000000006a */
[----:B------:R-:W-:Y:S01]  /*32a0*/  PRMT R101, RZ, 0x7610, R101 ;  /* 0x00007610ff657816 */ /* 0x000fe20000000065 */
[----:B------:R-:W5:Y:S01]  /*32b0*/  @!P6 LDG.E.U8 R96, desc[UR18][R78.64] ;  /* 0x000000124e60e981 */ /* 0x000f62000c1e1100 */
[----:B------:R-:W-:-:S03]  /*32c0*/  PRMT R108, RZ, 0x7610, R108 ;  /* 0x00007610ff6c7816 */ /* 0x000fc6000000006c */
[----:B------:R-:W5:Y:S04]  /*32d0*/  @!P4 LDG.E.U8 R104, desc[UR18][R84.64] ;  /* 0x000000125468c981 */ /* 0x000f68000c1e1100 */
[----:B------:R-:W5:Y:S04]  /*32e0*/  @!P3 LDG.E.U8 R106, desc[UR18][R26.64] ;  /* 0x000000121a6ab981 */ /* 0x000f68000c1e1100 */
[----:B------:R-:W5:Y:S04]  /*32f0*/  @!P2 LDG.E.U8 R101, desc[UR18][R70.64] ;  /* 0x000000124665a981 */ /* 0x000f68000c1e1100 */
[----:B------:R-:W5:Y:S01]  /*3300*/  @!P5 LDG.E.U8 R108, desc[UR18][R80.64] ;  /* 0x00000012506cd981 */ /* 0x000f62000c1e1100 */
[----:B------:R-:W-:Y:S01]  /*3310*/  BAR.SYNC.DEFER_BLOCKING 0x0 ;  /* 0x0000000000007b1d */ /* 0x000fe20000010000 */
[----:B------:R-:W-:-:S02]  /*3320*/  ISETP.GE.AND P4, PT, R32, R93, PT ;  /* 0x0000005d2000720c */ /* 0x000fc40003f86270 */
[----:B------:R-:W-:Y:S02]  /*3330*/  PRMT R116, RZ, 0x7610, R116 ;  /* 0x00007610ff747816 */ /* 0x000fe40000000074 */
[----:B------:R-:W-:-:S09]  /*3340*/  PRMT R118, RZ, 0x7610, R118 ;  /* 0x00007610ff767816 */ /* 0x000fd20000000076 */
[----:B------:R-:W-:Y:S02]  /*3350*/  @!P4 IMAD.MOV.U32 R62, RZ, RZ, R68 ;  /* 0x000000ffff3ec224 */ /* 0x000fe400078e0044 */
[----:B------:R-:W-:Y:S01]  /*3360*/  @!P4 IMAD.MOV.U32 R63, RZ, RZ, R69 ;  /* 0x000000ffff3fc224 */ /* 0x000fe200078e0045 */
[----:B------:R-:W-:-:S04]  /*3370*/  PRMT R120, RZ, 0x7610, R120 ;  /* 0x00007610ff787816 */ /* 0x000fc80000000078 */
[----:B------:R0:W5:Y:S02]  /*3380*/  @!P4 LDG.E.U8 R116, desc[UR18][R62.64] ;  /* 0x000000123e74c981 */ /* 0x000164000c1e1100 */
[----:B0-----:R-:W-:Y:S02]  /*3390*/  @!P4 IMAD.MOV.U32 R62, RZ, RZ, R74 ;  /* 0x000000ffff3ec224 */ /* 0x001fe400078e004a */
[----:B------:R-:W-:-:S05]  /*33a0*/  @!P4 IMAD.MOV.U32 R63, RZ, RZ, R75 ;  /* 0x000000ffff3fc224 */ /* 0x000fca00078e004b */
[----:B------:R0:W5:Y:S01]  /*33b0*/  @!P4 LDG.E.U8 R118, desc[UR18][R62.64] ;  /* 0x000000123e76c981 */ /* 0x000162000c1e1100 */
[----:B------:R-:W-:Y:S01]  /*33c0*/  PRMT R122, RZ, 0x7610, R122 ;  /* 0x00007610ff7a7816 */ /* 0x000fe2000000007a */
[----:B0-----:R-:W-:Y:S02]  /*33d0*/  @!P4 IMAD.MOV.U32 R62, RZ, RZ, R76 ;  /* 0x000000ffff3ec224 */ /* 0x001fe400078e004c */
[----:B------:R-:W-:-:S05]  /*33e0*/  @!P4 IMAD.MOV.U32 R63, RZ, RZ, R77 ;  /* 0x000000ffff3fc224 */ /* 0x000fca00078e004d */
[----:B------:R0:W5:Y:S01]  /*33f0*/  @!P4 LDG.E.U8 R120, desc[UR18][R62.64] ;  /* 0x000000123e78c981 */ /* 0x000162000c1e1100 */
[----:B------:R-:W-:Y:S02]  /*3400*/  PRMT R103, RZ, 0x7610, R103 ;  /* 0x00007610ff677816 */ /* 0x000fe40000000067 */
[----:B------:R-:W-:Y:S02]  /*3410*/  PRMT R105, RZ, 0x7610, R105 ;  /* 0x00007610ff697816 */ /* 0x000fe40000000069 */
[----:B------:R-:W-:Y:S02]  /*3420*/  PRMT R107, RZ, 0x7610, R107 ;  /* 0x00007610ff6b7816 */ /* 0x000fe4000000006b */
[----:B------:R-:W-:Y:S01]  /*3430*/  PRMT R109, RZ, 0x7610, R109 ;  /* 0x00007610ff6d7816 */ /* 0x000fe2000000006d */
[----:B------:R-:W5:Y:S01]  /*3440*/  @!P4 LDG.E.U8 R103, desc[UR18][R42.64] ;  /* 0x000000122a67c981 */ /* 0x000f62000c1e1100 */
[----:B0-----:R-:W-:Y:S02]  /*3450*/  @!P4 IMAD.MOV.U32 R62, RZ, RZ, R86 ;  /* 0x000000ffff3ec224 */ /* 0x001fe400078e0056 */
[----:B------:R-:W-:Y:S01]  /*3460*/  @!P4 IMAD.MOV.U32 R63, RZ, RZ, R87 ;  /* 0x000000ffff3fc224 */ /* 0x000fe200078e0057 */
[----:B------:R-:W-:Y:S01]  /*3470*/  PRMT R111, RZ, 0x7610, R111 ;  /* 0x00007610ff6f7816 */ /* 0x000fe2000000006f */
[----:B------:R-:W5:Y:S01]  /*3480*/  @!P4 LDG.E.U8 R105, desc[UR18][R46.64] ;  /* 0x000000122e69c981 */ /* 0x000f62000c1e1100 */
[----:B------:R-:W-:-:S02]  /*3490*/  PRMT R113, RZ, 0x7610, R113 ;  /* 0x00007610ff717816 */ /* 0x000fc40000000071 */
[----:B------:R-:W-:Y:S01]  /*34a0*/  PRMT R115, RZ, 0x7610, R115 ;  /* 0x00007610ff737816 */ /* 0x000fe20000000073 */
[----:B------:R0:W5:Y:S01]  /*34b0*/  @!P4 LDG.E.U8 R122, desc[UR18][R62.64] ;  /* 0x000000123e7ac981 */ /* 0x000162000c1e1100 */
[----:B------:R-:W-:Y:S02]  /*34c0*/  PRMT R117, RZ, 0x7610, R117 ;  /* 0x00007610ff757816 */ /* 0x000fe40000000075 */
[----:B------:R-:W-:Y:S01]  /*34d0*/  PRMT R110, RZ, 0x7610, R110 ;  /* 0x00007610ff6e7816 */ /* 0x000fe2000000006e */
[----:B------:R-:W5:Y:S01]  /*34e0*/  @!P4 LDG.E.U8 R107, desc[UR18][R50.64] ;  /* 0x00000012326bc981 */ /* 0x000f62000c1e1100 */
[----:B------:R-:W-:Y:S02]  /*34f0*/  PRMT R112, RZ, 0x7610, R112 ;  /* 0x00007610ff707816 */ /* 0x000fe40000000070 */
[----:B------:R-:W-:Y:S01]  /*3500*/  PRMT R114, RZ, 0x7610, R114 ;  /* 0x00007610ff727816 */ /* 0x000fe20000000072 */
[----:B------:R-:W5:Y:S01]  /*3510*/  @!P4 LDG.E.U8 R109, desc[UR18][R52.64] ;  /* 0x00000012346dc981 */ /* 0x000f62000c1e1100 */
[----:B------:R-:W-:Y:S01]  /*3520*/  PRMT R124, RZ, 0x7610, R124 ;  /* 0x00007610ff7c7816 */ /* 0x000fe2000000007c */
[----:B0-----:R-:W-:-:S02]  /*3530*/  @!P4 IMAD.MOV.U32 R62, RZ, RZ, R88 ;  /* 0x000000ffff3ec224 */ /* 0x001fc400078e0058 */
[----:B------:R-:W-:Y:S01]  /*3540*/  @!P4 IMAD.MOV.U32 R63, RZ, RZ, R89 ;  /* 0x000000ffff3fc224 */ /* 0x000fe200078e0059 */
[----:B------:R-:W5:Y:S04]  /*3550*/  @!P4 LDG.E.U8 R111, desc[UR18][R54.64] ;  /* 0x00000012366fc981 */ /* 0x000f68000c1e1100 */
[----:B------:R-:W5:Y:S04]  /*3560*/  @!P4 LDG.E.U8 R113, desc[UR18][R56.64] ;  /* 0x000000123871c981 */ /* 0x000f68000c1e1100 */
[----:B------:R-:W5:Y:S04]  /*3570*/  @!P4 LDG.E.U8 R115, desc[UR18][R58.64] ;  /* 0x000000123a73c981 */ /* 0x000f68000c1e1100 */
[----:B------:R-:W5:Y:S04]  /*3580*/  @!P4 LDG.E.U8 R117, desc[UR18][R60.64] ;  /* 0x000000123c75c981 */ /* 0x000f68000c1e1100 */
[----:B------:R-:W5:Y:S04]  /*3590*/  @!P4 LDG.E.U8 R110, desc[UR18][R44.64] ;  /* 0x000000122c6ec981 */ /* 0x000f68000c1e1100 */
[----:B------:R-:W5:Y:S04]  /*35a0*/  @!P4 LDG.E.U8 R112, desc[UR18][R48.64] ;  /* 0x000000123070c981 */ /* 0x000f68000c1e1100 */
[----:B------:R-:W5:Y:S04]  /*35b0*/  @!P4 LDG.E.U8 R114, desc[UR18][R66.64] ;  /* 0x000000124272c981 */ /* 0x000f68000c1e1100 */
[----:B------:R-:W5:Y:S01]  /*35c0*/  @!P4 LDG.E.U8 R124, desc[UR18][R62.64] ;  /* 0x000000123e7cc981 */ /* 0x000f62000c1e1100 */
[----:B------:R-:W-:Y:S01]  /*35d0*/  ULEA UR13, UR17, UR20, 0x3 ;  /* 0x00000014110d7291 */ /* 0x000fe2000f8e18ff */
[----:B------:R-:W-:-:S03]  /*35e0*/  UMOV UR4, UR5 ;  /* 0x0000000500047c82 */ /* 0x000fc60008000000 */
[----:B------:R-:W-:Y:S01]  /*35f0*/  UIADD3 UR13, UPT, UPT, UR13, 0x2000, URZ ;  /* 0x000020000d0d7890 */ /* 0x000fe2000fffe0ff */
[----:B--2---:R0:W-:Y:S04]  /*3600*/  STS.U8 [R36+UR20+0x1000], R125 ;  /* 0x0010007d24007988 */ /* 0x0041e80008000014 */
[----:B---3--:R0:W-:Y:S04]  /*3610*/  STS.U8 [R36+UR20+0x1200], R123 ;  /* 0x0012007b24007988 */ /* 0x0081e80008000014 */
[----:B----4-:R0:W-:Y:S04]  /*3620*/  STS.U8 [R36+UR20+0x1400], R121 ;  /* 0x0014007924007988 */ /* 0x0101e80008000014 */
[----:B-----5:R0:W-:Y:S04]  /*3630*/  STS.U8 [R36+UR20+0x1600], R119 ;  /* 0x0016007724007988 */ /* 0x0201e80008000014 */
        /* <DEDUP_REMOVED lines=28> */
[----:B------:R1:W-:Y:S06]  /*3800*/  MEMBAR.ALL.CTA ;  /* 0x0000000000007992 */ /* 0x0003ec0000008000 */
[----:B-1----:R-:W1:Y:S02]  /*3810*/  FENCE.VIEW.ASYNC.S ;  /* 0x00000000000073c6 */ /* 0x002e640000000000 */
[----:B-1----:R-:W-:Y:S06]  /*3820*/  BAR.SYNC.DEFER_BLOCKING 0x0 ;  /* 0x0000000000007b1d */ /* 0x002fec0000010000 */
[----:B------:R-:W-:Y:S05]  /*3830*/  @P0 BRA `(.L_x_9) ;  /* 0x00000000002c0947 */ /* 0x000fea0003800000 */
[----:B------:R-:W-:Y:S01]  /*3840*/  UMOV UR6, UR13 ;  /* 0x0000000d00067c82 */ /* 0x000fe20008000000 */
[----:B------:R-:W-:Y:S01]  /*3850*/  UMOV UR7, URZ ;  /* 0x000000ff00077c82 */ /* 0x000fe20008000000 */
[----:B------:R-:W-:Y:S01]  /*3860*/  UMOV UR9, 0x80004020 ;  /* 0x8000402000097882 */ /* 0x000fe20000000000 */
[----:B------:R-:W-:Y:S01]  /*3870*/  UMOV UR10, UR16 ;  /* 0x00000010000a7c82 */ /* 0x000fe20008000000 */
[----:B------:R-:W-:Y:S01]  /*3880*/  UMOV UR11, 0xc0004010 ;  /* 0xc0004010000b7882 */ /* 0x000fe20000000000 */
[----:B------:R-:W-:Y:S01]  /*3890*/  UMOV UR24, 0x0 ;  /* 0x0000000000187882 */ /* 0x000fe20000000000 */
[----:B------:R-:W-:Y:S01]  /*38a0*/  UMOV UR25, 0x4108490 ;  /* 0x0410849000197882 */ /* 0x000fe20000000000 */
[----:B------:R-:W-:Y:S01]  /*38b0*/  UMOV UR5, UR6 ;  /* 0x0000000600057c82 */ /* 0x000fe20008000000 */
[----:B------:R1:W-:Y:S01]  /*38c0*/  UTCQMMA gdesc[UR8], gdesc[UR10], tmem[UR21], tmem[UR24], idesc[UR25], UPT ;  /* 0x00ff180a080075ea */ /* 0x0003e2000b800315 */
[----:B------:R1:W-:Y:S01]  /*38d0*/  UTCBAR [UR5], URZ ;  /* 0x000000ff050073e9 */ /* 0x0003e200080000ff */
[----:B------:R-:W-:-:S02]  /*38e0*/  NOP ;  /* 0x0000000000007918 */ /* 0x000fc40000000000 */
.L_x_9:
[----:B------:R-:W-:Y:S01]  /*38f0*/  VIADD R92, R92, 0xffffffff ;  /* 0xffffffff5c5c7836 */ /* 0x000fe20000000000 */
[----:B------:R-:W-:Y:S01]  /*3900*/  UIADD3 UR17, UPT, UPT, UR17, 0x1, URZ ;  /* 0x0000000111117890 */ /* 0x000fe2000fffe0ff */
[----:B------:R-:W-:Y:S02]  /*3910*/  IMAD.U32 R62, RZ, RZ, UR4 ;  /* 0x00000004ff3e7e24 */ /* 0x000fe4000f8e00ff */
[----:B------:R-:W-:Y:S01]  /*3920*/  VIADD R93, R93, 0xffffffe0 ;  /* 0xffffffe05d5d7836 */ /* 0x000fe20000000000 */
[----:B------:R-:W-:Y:S01]  /*3930*/  ISETP.NE.U32.AND P2, PT, R92, RZ, PT ;  /* 0x000000ff5c00720c */ /* 0x000fe20003f45070 */
[----:B------:R-:W-:-:S04]  /*3940*/  UISETP.GT.AND UP1, UPT, UR17, 0x1, UPT ;  /* 0x000000011100788c */ /* 0x000fc8000bf24270 */
[----:B-1----:R-:W-:Y:S02]  /*3950*/  USEL UR5, URZ, 0x1, !UP1 ;  /* 0x00000001ff057887 */ /* 0x002fe4000c800000 */
[----:B------:R-:W-:Y:S02]  /*3960*/  USEL UR17, UR17, URZ, !UP1 ;  /* 0x000000ff11117287 */ /* 0x000fe4000c800000 */
[----:B------:R-:W-:-:S04]  /*3970*/  ULOP3.LUT UR5, UR4, UR5, URZ, 0x3c, !UPT ;  /* 0x0000000504057292 */ /* 0x000fc8000f8e3cff */
[----:B------:R-:W-:Y:S08]  /*3980*/  @P2 BRA `(.L_x_10) ;  /* 0xfffffff000942947 */ /* 0x000ff0000383ffff */
.L_x_7:
[----:B------:R-:W-:-:S13]  /*3990*/  ISETP.GE.AND P0, PT, R4, 0x20, PT ;  /* 0x000000200400780c */ /* 0x000fda0003f06270 */
[----:B------:R-:W-:Y:S05]  /*39a0*/  @!P0 BRA `(.L_x_11) ;  /* 0x0000000000108947 */ /* 0x000fea0003800000 */
[----:B------:R-:W-:-:S06]  /*39b0*/  USHF.L.U32 UR4, UR4, 0x1f, URZ ;  /* 0x0000001f04047899 */ /* 0x000fcc00080006ff */
[----:B------:R-:W-:-:S04]  /*39c0*/  IMAD.U32 R4, RZ, RZ, UR4 ;  /* 0x00000004ff047e24 */ /* 0x000fc8000f8e00ff */
[----:B------:R-:W1:Y:S02]  /*39d0*/  SYNCS.PHASECHK.TRANS64.TRYWAIT P0, [UR13], R4 ;  /* 0x00000004ff0075a7 */ /* 0x000e64000800110d */
[----:B-1----:R-:W-:Y:S05]  /*39e0*/  @!P0 BRA `(.L_x_12) ;  /* 0x00000018000c8947 */ /* 0x002fea0003800000 */
.L_x_11:
[----:B------:R-:W-:Y:S01]  /*39f0*/  BAR.SYNC.DEFER_BLOCKING 0x0 ;  /* 0x0000000000007b1d */ /* 0x000fe20000010000 */
[C---:B------:R-:W-:Y:S01]  /*3a00*/  IMAD.SHL.U32 R40, R39.reuse, 0x10, RZ ;  /* 0x0000001027287824 */ /* 0x040fe200078e00ff */
[----:B0-----:R-:W-:Y:S01]  /*3a10*/  LEA R36, R36, UR20, 0x4 ;  /* 0x0000001424247c11 */ /* 0x001fe2000f8e20ff */
[C---:B------:R-:W-:Y:S01]  /*3a20*/  IMAD.SHL.U32 R42, R39.reuse, 0x80, RZ ;  /* 0x00000080272a7824 */ /* 0x040fe200078e00ff */
[----:B------:R-:W-:Y:S02]  /*3a30*/  LOP3.LUT R44, R38, 0xa, R3, 0xfe, !PT ;  /* 0x0000000a262c7812 */ /* 0x000fe400078efe03 */
[----:B------:R-:W-:Y:S01]  /*3a40*/  LOP3.LUT R41, R40, 0xf0, RZ, 0xc0, !PT ;  /* 0x000000f028297812 */ /* 0x000fe200078ec0ff */
[----:B------:R-:W0:Y:S01]  /*3a50*/  LDCU UR4, c[0x0][0x3b4] ;  /* 0x00007680ff0477ac */ /* 0x000e220008000800 */
[----:B------:R-:W-:Y:S02]  /*3a60*/  LOP3.LUT R42, R42, 0x800, RZ, 0xc0, !PT ;  /* 0x000008002a2a7812 */ /* 0x000fe400078ec0ff */
[----:B------:R-:W-:Y:S01]  /*3a70*/  LOP3.LUT R40, R39, 0x60, RZ, 0xc0, !PT ;  /* 0x0000006027287812 */ /* 0x000fe200078ec0ff */
[----:B------:R-:W1:Y:S01]  /*3a80*/  LDCU.128 UR8, c[0x0][0x390] ;  /* 0x00007200ff0877ac */ /* 0x000e620008000c00 */
[----:B------:R-:W-:-:S02]  /*3a90*/  IADD3 R41, PT, PT, R41, UR20, R42 ;  /* 0x0000001429297c10 */ /* 0x000fc4000fffe02a */
[----:B------:R-:W-:Y:S02]  /*3aa0*/  LEA.HI R39, R39, R38, RZ, 0x1a ;  /* 0x0000002627277211 */ /* 0x000fe400078fd0ff */
[----:B------:R-:W-:Y:S01]  /*3ab0*/  LOP3.LUT R46, R38, 0x8, R3, 0xfe, !PT ;  /* 0x00000008262e7812 */ /* 0x000fe200078efe03 */
[----:B------:R-:W-:Y:S01]  /*3ac0*/  IMAD R40, R40, 0x8, R41 ;  /* 0x0000000828287824 */ /* 0x000fe200078e0229 */
[----:B------:R-:W2:Y:S02]  /*3ad0*/  @!P1 SYNCS.CCTL.IV [UR20+0x2000] ;  /* 0x00200000ff0099b1 */ /* 0x000ea40008000014 */
[----:B--2---:R-:W-:Y:S01]  /*3ae0*/  BAR.SYNC.DEFER_BLOCKING 0x0 ;  /* 0x0000000000007b1d */ /* 0x004fe20000010000 */
[----:B-1----:R-:W-:-:S05]  /*3af0*/  ISETP.GE.AND P0, PT, R37, UR10, PT ;  /* 0x0000000a25007c0c */ /* 0x002fca000bf06270 */
[----:B------:R-:W-:Y:S01]  /*3b00*/  LDTM.16dp32bit_t0_t15.x32 R4, tmem[UR12] ;  /* 0x0000000c000479ee */ /* 0x000fe20008a80000 */
[----:B------:R-:W1:Y:S01]  /*3b10*/  LDTM.16dp32bit_t16_t31.x32 R4, tmem[UR12+0x20] ;  /* 0x0000200c000479ee */ /* 0x000e620008aa0000 */
[----:B------:R-:W2:Y:S01]  /*3b20*/  @!P1 SYNCS.CCTL.IV [UR20+0x2008] ;  /* 0x00200800ff0099b1 */ /* 0x000ea20008000014 */
[----:B------:R-:W-:Y:S01]  /*3b30*/  NOP ;  /* 0x0000000000007918 */ /* 0x000fe20000000000 */
[----:B-1----:R-:W-:Y:S02]  /*3b40*/  F2FP.SATFINITE.E5M2.F32.PACK_AB_MERGE_C R4, R5, R4, RZ ;  /* 0x000000040504723e */ /* 0x002fe400048060ff */
[----:B------:R-:W-:Y:S02]  /*3b50*/  F2FP.SATFINITE.E5M2.F32.PACK_AB_MERGE_C R6, R7, R6, RZ ;  /* 0x000000060706723e */ /* 0x000fe400048060ff */
[----:B------:R-:W-:Y:S02]  /*3b60*/  F2FP.SATFINITE.E5M2.F32.PACK_AB_MERGE_C R8, R9, R8, RZ ;  /* 0x000000080908723e */ /* 0x000fe400048060ff */
[----:B------:R-:W-:-:S02]  /*3b70*/  F2FP.SATFINITE.E5M2.F32.PACK_AB_MERGE_C R12, R13, R12, RZ ;  /* 0x0000000c0d0c723e */ /* 0x000fc400048060ff */
[----:B------:R-:W-:Y:S02]  /*3b80*/  F2FP.SATFINITE.E5M2.F32.PACK_AB_MERGE_C R14, R15, R14, RZ ;  /* 0x0000000e0f0e723e */ /* 0x000fe400048060ff */
[----:B------:R-:W-:Y:S02]  /*3b90*/  F2FP.SATFINITE.E5M2.F32.PACK_AB_MERGE_C R16, R17, R16, RZ ;  /* 0x000000101110723e */ /* 0x000fe400048060ff */
[----:B------:R-:W-:Y:S02]  /*3ba0*/  F2FP.SATFINITE.E5M2.F32.PACK_AB_MERGE_C R20, R21, R20, RZ ;  /* 0x000000141514723e */ /* 0x000fe400048060ff */
[----:B------:R-:W-:Y:S02]  /*3bb0*/  F2FP.SATFINITE.E5M2.F32.PACK_AB_MERGE_C R22, R23, R22, RZ ;  /* 0x000000161716723e */ /* 0x000fe400048060ff */
[----:B------:R-:W-:Y:S02]  /*3bc0*/  F2FP.SATFINITE.E5M2.F32.PACK_AB_MERGE_C R24, R25, R24, RZ ;  /* 0x000000181918723e */ /* 0x000fe400048060ff */
[----:B------:R-:W-:-:S02]  /*3bd0*/  F2FP.SATFINITE.E5M2.F32.PACK_AB_MERGE_C R18, R19, R18, RZ ;  /* 0x000000121312723e */ /* 0x000fc400048060ff */
[----:B------:R-:W-:Y:S02]  /*3be0*/  F2FP.SATFINITE.E5M2.F32.PACK_AB_MERGE_C R26, R27, R26, RZ ;  /* 0x0000001a1b1a723e */ /* 0x000fe400048060ff */
[----:B------:R-:W-:Y:S02]  /*3bf0*/  F2FP.SATFINITE.E5M2.F32.PACK_AB_MERGE_C R28, R29, R28, RZ ;  /* 0x0000001c1d1c723e */ /* 0x000fe400048060ff */
[----:B------:R-:W-:Y:S02]  /*3c00*/  LOP3.LUT R19, R4, 0xffff, RZ, 0xc0, !PT ;  /* 0x0000ffff04137812 */ /* 0x000fe400078ec0ff */
[----:B------:R-:W-:Y:S02]  /*3c10*/  LOP3.LUT R42, R6, 0xffff, RZ, 0xc0, !PT ;  /* 0x0000ffff062a7812 */ /* 0x000fe400078ec0ff */
[----:B------:R-:W-:Y:S02]  /*3c20*/  LOP3.LUT R21, R8, 0xffff, RZ, 0xc0, !PT ;  /* 0x0000ffff08157812 */ /* 0x000fe400078ec0ff */
[----:B------:R-:W-:-:S02]  /*3c30*/  LOP3.LUT R23, R12, 0xffff, RZ, 0xc0, !PT ;  /* 0x0000ffff0c177812 */ /* 0x000fc400078ec0ff */
[----:B------:R-:W-:Y:S02]  /*3c40*/  LOP3.LUT R14, R14, 0xffff, RZ, 0xc0, !PT ;  /* 0x0000ffff0e0e7812 */ /* 0x000fe400078ec0ff */
[----:B------:R-:W-:Y:S02]  /*3c50*/  LOP3.LUT R25, R16, 0xffff, RZ, 0xc0, !PT ;  /* 0x0000ffff10197812 */ /* 0x000fe400078ec0ff */
[----:B------:R-:W-:Y:S02]  /*3c60*/  LOP3.LUT R20, R20, 0xffff, RZ, 0xc0, !PT ;  /* 0x0000ffff14147812 */ /* 0x000fe400078ec0ff */
[----:B------:R-:W-:Y:S02]  /*3c70*/  LOP3.LUT R27, R22, 0xffff, RZ, 0xc0, !PT ;  /* 0x0000ffff161b7812 */ /* 0x000fe400078ec0ff */
[----:B------:R-:W-:Y:S02]  /*3c80*/  LOP3.LUT R29, R24, 0xffff, RZ, 0xc0, !PT ;  /* 0x0000ffff181d7812 */ /* 0x000fe400078ec0ff */
[----:B------:R-:W-:-:S02]  /*3c90*/  F2FP.SATFINITE.E5M2.F32.PACK_AB_MERGE_C R30, R31, R30, RZ ;  /* 0x0000001e1f1e723e */ /* 0x000fc400048060ff */
[----:B------:R-:W-:Y:S02]  /*3ca0*/  F2FP.SATFINITE.E5M2.F32.PACK_AB_MERGE_C R32, R33, R32, RZ ;  /* 0x000000202120723e */ /* 0x000fe400048060ff */
[--C-:B------:R-:W-:Y:S02]  /*3cb0*/  PRMT R4, R21, 0x3340, R0.reuse ;  /* 0x0000334015047816 */ /* 0x100fe40000000000 */
[--C-:B------:R-:W-:Y:S02]  /*3cc0*/  PRMT R6, R25, 0x3340, R0.reuse ;  /* 0x0000334019067816 */ /* 0x100fe40000000000 */
[----:B------:R-:W-:Y:S02]  /*3cd0*/  PRMT R8, R29, 0x3340, R0 ;  /* 0x000033401d087816 */ /* 0x000fe40000000000 */
[----:B------:R-:W-:Y:S02]  /*3ce0*/  PRMT R5, R19, 0x3340, R42 ;  /* 0x0000334013057816 */ /* 0x000fe4000000002a */
[----:B------:R-:W-:-:S02]  /*3cf0*/  PRMT R7, R23, 0x3340, R14 ;  /* 0x0000334017077816 */ /* 0x000fc4000000000e */
[----:B------:R-:W-:Y:S02]  /*3d00*/  PRMT R9, R20, 0x3340, R27 ;  /* 0x0000334014097816 */ /* 0x000fe4000000001b */
[----:B------:R-:W-:Y:S02]  /*3d10*/  F2FP.SATFINITE.E5M2.F32.PACK_AB_MERGE_C R10, R11, R10, RZ ;  /* 0x0000000a0b0a723e */ /* 0x000fe400048060ff */
[----:B------:R-:W-:Y:S02]  /*3d20*/  LOP3.LUT R28, R28, 0xffff, RZ, 0xc0, !PT ;  /* 0x0000ffff1c1c7812 */ /* 0x000fe400078ec0ff */
[----:B------:R-:W-:Y:S02]  /*3d30*/  LOP3.LUT R31, R30, 0xffff, RZ, 0xc0, !PT ;  /* 0x0000ffff1e1f7812 */ /* 0x000fe400078ec0ff */
[----:B------:R-:W-:Y:S02]  /*3d40*/  LOP3.LUT R33, R32, 0xffff, RZ, 0xc0, !PT ;  /* 0x0000ffff20217812 */ /* 0x000fe400078ec0ff */
[----:B------:R-:W-:-:S02]  /*3d50*/  PRMT R11, R5, 0x5410, R4 ;  /* 0x00005410050b7816 */ /* 0x000fc40000000004 */
[----:B------:R-:W-:Y:S02]  /*3d60*/  PRMT R13, R7, 0x5410, R6 ;  /* 0x00005410070d7816 */ /* 0x000fe40000000006 */
[----:B------:R-:W-:Y:S02]  /*3d70*/  PRMT R15, R9, 0x5410, R8 ;  /* 0x00005410090f7816 */ /* 0x000fe40000000008 */
[----:B------:R-:W-:Y:S02]  /*3d80*/  SHF.R.U32.HI R4, RZ, 0x8, R19 ;  /* 0x00000008ff047819 */ /* 0x000fe40000011613 */
[----:B------:R-:W-:Y:S01]  /*3d90*/  SHF.R.U32.HI R5, RZ, 0x8, R42 ;  /* 0x00000008ff057819 */ /* 0x000fe2000001162a */
[----:B------:R-:W-:Y:S01]  /*3da0*/  IMAD.IADD R42, R2, 0x1, R38 ;  /* 0x00000001022a7824 */ /* 0x000fe200078e0226 */
[----:B------:R-:W-:Y:S01]  /*3db0*/  SHF.R.U32.HI R6, RZ, 0x8, R21 ;  /* 0x00000008ff067819 */ /* 0x000fe20000011615 */
[----:B0-----:R-:W-:Y:S01]  /*3dc0*/  IMAD R2, R37, UR4, RZ ;  /* 0x0000000425027c24 */ /* 0x001fe2000f8e02ff */
[----:B------:R-:W-:-:S02]  /*3dd0*/  SHF.R.U32.HI R7, RZ, 0x8, R23 ;  /* 0x00000008ff077819 */ /* 0x000fc40000011617 */
[----:B------:R-:W-:Y:S02]  /*3de0*/  SHF.R.U32.HI R8, RZ, 0x8, R14 ;  /* 0x00000008ff087819 */ /* 0x000fe4000001160e */
[----:B------:R-:W-:Y:S02]  /*3df0*/  SHF.R.U32.HI R9, RZ, 0x8, R25 ;  /* 0x00000008ff097819 */ /* 0x000fe40000011619 */
[----:B------:R-:W-:Y:S02]  /*3e00*/  PRMT R12, R33, 0x3340, R0 ;  /* 0x00003340210c7816 */ /* 0x000fe40000000000 */
[----:B------:R-:W-:Y:S02]  /*3e10*/  PRMT R17, R28, 0x3340, R31 ;  /* 0x000033401c117816 */ /* 0x000fe4000000001f */
[----:B------:R-:W-:Y:S02]  /*3e20*/  LOP3.LUT R4, R4, 0xffff, RZ, 0xc0, !PT ;  /* 0x0000ffff04047812 */ /* 0x000fe400078ec0ff */
[----:B------:R-:W-:-:S02]  /*3e30*/  LOP3.LUT R5, R5, 0xffff, RZ, 0xc0, !PT ;  /* 0x0000ffff05057812 */ /* 0x000fc400078ec0ff */
[----:B------:R-:W-:Y:S02]  /*3e40*/  LOP3.LUT R6, R6, 0xffff, RZ, 0xc0, !PT ;  /* 0x0000ffff06067812 */ /* 0x000fe400078ec0ff */
[----:B------:R-:W-:Y:S02]  /*3e50*/  LOP3.LUT R7, R7, 0xffff, RZ, 0xc0, !PT ;  /* 0x0000ffff07077812 */ /* 0x000fe400078ec0ff */
[----:B------:R-:W-:Y:S02]  /*3e60*/  LOP3.LUT R8, R8, 0xffff, RZ, 0xc0, !PT ;  /* 0x0000ffff08087812 */ /* 0x000fe400078ec0ff */
[----:B------:R-:W-:Y:S02]  /*3e70*/  LOP3.LUT R9, R9, 0xffff, RZ, 0xc0, !PT ;  /* 0x0000ffff09097812 */ /* 0x000fe400078ec0ff */
[----:B------:R-:W-:Y:S02]  /*3e80*/  PRMT R17, R17, 0x5410, R12 ;  /* 0x0000541011117816 */ /* 0x000fe4000000000c */
[----:B------:R-:W-:-:S02]  /*3e90*/  PRMT R19, R4, 0x3340, R5 ;  /* 0x0000334004137816 */ /* 0x000fc40000000005 */
[----:B------:R-:W-:Y:S02]  /*3ea0*/  PRMT R12, R6, 0x3340, R1 ;  /* 0x00003340060c7816 */ /* 0x000fe40000000001 */
[----:B------:R-:W-:Y:S02]  /*3eb0*/  PRMT R21, R7, 0x3340, R8 ;  /* 0x0000334007157816 */ /* 0x000fe40000000008 */
[----:B------:R-:W-:Y:S02]  /*3ec0*/  PRMT R14, R9, 0x3340, R0 ;  /* 0x00003340090e7816 */ /* 0x000fe40000000000 */
[----:B------:R-:W-:Y:S01]  /*3ed0*/  SHF.R.U32.HI R4, RZ, 0x8, R20 ;  /* 0x00000008ff047819 */ /* 0x000fe20000011614 */
[----:B------:R-:W-:Y:S01]  /*3ee0*/  IMAD.IADD R20, R0, 0x1, R38 ;  /* 0x0000000100147824 */ /* 0x000fe200078e0226 */
[----:B------:R-:W-:Y:S02]  /*3ef0*/  SHF.R.U32.HI R5, RZ, 0x8, R27 ;  /* 0x00000008ff057819 */ /* 0x000fe4000001161b */
[----:B------:R-:W-:-:S02]  /*3f00*/  SHF.R.U32.HI R6, RZ, 0x8, R29 ;  /* 0x00000008ff067819 */ /* 0x000fc4000001161d */
[----:B------:R-:W-:Y:S02]  /*3f10*/  SHF.R.U32.HI R7, RZ, 0x8, R28 ;  /* 0x00000008ff077819 */ /* 0x000fe4000001161c */
[----:B------:R-:W-:Y:S02]  /*3f20*/  SHF.R.U32.HI R8, RZ, 0x8, R31 ;  /* 0x00000008ff087819 */ /* 0x000fe4000001161f */
[----:B------:R-:W-:Y:S02]  /*3f30*/  SHF.R.U32.HI R9, RZ, 0x8, R33 ;  /* 0x00000008ff097819 */ /* 0x000fe40000011621 */
[----:B------:R-:W-:Y:S02]  /*3f40*/  LOP3.LUT R4, R4, 0xffff, RZ, 0xc0, !PT ;  /* 0x0000ffff04047812 */ /* 0x000fe400078ec0ff */
[----:B------:R-:W-:Y:S02]  /*3f50*/  LOP3.LUT R5, R5, 0xffff, RZ, 0xc0, !PT ;  /* 0x0000ffff05057812 */ /* 0x000fe400078ec0ff */
[----:B------:R-:W-:-:S02]  /*3f60*/  LOP3.LUT R6, R6, 0xffff, RZ, 0xc0, !PT ;  /* 0x0000ffff06067812 */ /* 0x000fc400078ec0ff */
[----:B------:R-:W-:Y:S02]  /*3f70*/  LOP3.LUT R9, R9, 0xffff, RZ, 0xc0, !PT ;  /* 0x0000ffff09097812 */ /* 0x000fe400078ec0ff */
[----:B------:R-:W-:Y:S02]  /*3f80*/  LOP3.LUT R8, R8, 0xffff, RZ, 0xc0, !PT ;  /* 0x0000ffff08087812 */ /* 0x000fe400078ec0ff */
[----:B------:R-:W-:Y:S02]  /*3f90*/  LOP3.LUT R7, R7, 0xffff, RZ, 0xc0, !PT ;  /* 0x0000ffff07077812 */ /* 0x000fe400078ec0ff */
[----:B------:R-:W-:Y:S02]  /*3fa0*/  F2FP.SATFINITE.E5M2.F32.PACK_AB_MERGE_C R34, R35, R34, RZ ;  /* 0x000000222322723e */ /* 0x000fe400048060ff */
[----:B------:R-:W-:Y:S02]  /*3fb0*/  PRMT R5, R4, 0x3340, R5 ;  /* 0x0000334004057816 */ /* 0x000fe40000000005 */
[----:B------:R-:W-:-:S02]  /*3fc0*/  PRMT R6, R6, 0x3340, R1 ;  /* 0x0000334006067816 */ /* 0x000fc40000000001 */
[----:B------:R-:W-:Y:S02]  /*3fd0*/  PRMT R9, R9, 0x3340, R0 ;  /* 0x0000334009097816 */ /* 0x000fe40000000000 */
[----:B------:R-:W-:Y:S02]  /*3fe0*/  PRMT R8, R7, 0x3340, R8 ;  /* 0x0000334007087816 */ /* 0x000fe40000000008 */
[----:B------:R-:W-:Y:S02]  /*3ff0*/  PRMT R19, R19, 0x5410, R12 ;  /* 0x0000541013137816 */ /* 0x000fe4000000000c */
[----:B------:R-:W-:Y:S02]  /*4000*/  LOP3.LUT R10, R10, 0xffff, RZ, 0xc0, !PT ;  /* 0x0000ffff0a0a7812 */ /* 0x000fe400078ec0ff */
[----:B------:R-:W-:Y:S02]  /*4010*/  LOP3.LUT R26, R26, 0xffff, RZ, 0xc0, !PT ;  /* 0x0000ffff1a1a7812 */ /* 0x000fe400078ec0ff */
[----:B------:R-:W-:-:S02]  /*4020*/  PRMT R21, R21, 0x5410, R14 ;  /* 0x0000541015157816 */ /* 0x000fc4000000000e */
[----:B------:R-:W-:Y:S02]  /*4030*/  PRMT R5, R5, 0x5410, R6 ;  /* 0x0000541005057816 */ /* 0x000fe40000000006 */
[----:B------:R-:W-:Y:S02]  /*4040*/  PRMT R27, R8, 0x5410, R9 ;  /* 0x00005410081b7816 */ /* 0x000fe40000000009 */
[----:B------:R-:W-:Y:S02]  /*4050*/  LOP3.LUT R18, R18, 0xffff, RZ, 0xc0, !PT ;  /* 0x0000ffff12127812 */ /* 0x000fe400078ec0ff */
[----:B------:R-:W-:Y:S02]  /*4060*/  LOP3.LUT R34, R34, 0xffff, RZ, 0xc0, !PT ;  /* 0x0000ffff22227812 */ /* 0x000fe400078ec0ff */
[--C-:B------:R-:W-:Y:S02]  /*4070*/  PRMT R8, R11, 0x4210, R10.reuse ;  /* 0x000042100b087816 */ /* 0x100fe4000000000a */
[----:B------:R-:W-:-:S02]  /*4080*/  PRMT R24, R19, 0x5210, R10 ;  /* 0x0000521013187816 */ /* 0x000fc4000000000a */
[----:B------:R-:W-:Y:S02]  /*4090*/  PRMT R10, R15, 0x4210, R26 ;  /* 0x000042100f0a7816 */ /* 0x000fe4000000001a */
[--C-:B------:R-:W-:Y:S02]  /*40a0*/  PRMT R9, R13, 0x4210, R18.reuse ;  /* 0x000042100d097816 */ /* 0x100fe40000000012 */
[----:B------:R-:W-:Y:S01]  /*40b0*/  PRMT R25, R21, 0x5210, R18 ;  /* 0x0000521015197816 */ /* 0x000fe20000000012 */
[----:B------:R-:W0:Y:S01]  /*40c0*/  LDC R13, c[0x0][0x3b8] ;  /* 0x0000ee00ff0d7b82 */ /* 0x000e220000000800 */
[----:B------:R-:W-:Y:S02]  /*40d0*/  PRMT R26, R5, 0x5210, R26 ;  /* 0x00005210051a7816 */ /* 0x000fe4000000001a */
[--C-:B------:R-:W-:Y:S02]  /*40e0*/  PRMT R11, R17, 0x4210, R34.reuse ;  /* 0x00004210110b7816 */ /* 0x100fe40000000022 */
[----:B------:R-:W-:-:S02]  /*40f0*/  PRMT R27, R27, 0x5210, R34 ;  /* 0x000052101b1b7816 */ /* 0x000fc40000000022 */
[C---:B------:R-:W-:Y:S01]  /*4100*/  LOP3.LUT R0, R38.reuse, R3, RZ, 0xfc, !PT ;  /* 0x0000000326007212 */ /* 0x040fe200078efcff */
[----:B--2---:R1:W-:Y:S01]  /*4110*/  STS.128 [R40], R8 ;  /* 0x0000000828007388 */ /* 0x0043e20000000c00 */
[C-C-:B------:R-:W-:Y:S02]  /*4120*/  LOP3.LUT R22, R38.reuse, 0x1c, R3.reuse, 0xfe, !PT ;  /* 0x0000001c26167812 */ /* 0x140fe400078efe03 */
[C-C-:B------:R-:W-:Y:S01]  /*4130*/  LOP3.LUT R28, R38.reuse, 0x16, R3.reuse, 0xfe, !PT ;  /* 0x00000016261c7812 */ /* 0x140fe200078efe03 */
[----:B------:R2:W-:Y:S01]  /*4140*/  STS.128 [R40+0x400], R24 ;  /* 0x0004001828007388 */ /* 0x0005e20000000c00 */
[C-C-:B------:R-:W-:Y:S02]  /*4150*/  LOP3.LUT R30, R38.reuse, 0x14, R3.reuse, 0xfe, !PT ;  /* 0x00000014261e7812 */ /* 0x140fe400078efe03 */
[C-C-:B------:R-:W-:Y:S01]  /*4160*/  LOP3.LUT R32, R38.reuse, 0x12, R3.reuse, 0xfe, !PT ;  /* 0x0000001226207812 */ /* 0x140fe200078efe03 */
[----:B------:R-:W-:Y:S01]  /*4170*/  BAR.SYNC.DEFER_BLOCKING 0x0 ;  /* 0x0000000000007b1d */ /* 0x000fe20000010000 */
[----:B------:R-:W-:-:S02]  /*4180*/  LOP3.LUT R34, R38, 0x10, R3, 0xfe, !PT ;  /* 0x0000001026227812 */ /* 0x000fc400078efe03 */
[C-C-:B------:R-:W-:Y:S02]  /*4190*/  LOP3.LUT R16, R38.reuse, 0x6, R3.reuse, 0xfe, !PT ;  /* 0x0000000626107812 */ /* 0x140fe400078efe03 */
[--C-:B------:R-:W-:Y:S02]  /*41a0*/  LOP3.LUT R14, R38, 0x4, R3.reuse, 0xfe, !PT ;  /* 0x00000004260e7812 */ /* 0x100fe400078efe03 */
[C---:B------:R-:W-:Y:S01]  /*41b0*/  ISETP.LT.AND P3, PT, R0.reuse, UR11, !P0 ;  /* 0x0000000b00007c0c */ /* 0x040fe2000c761270 */
[CC--:B0-----:R-:W-:Y:S01]  /*41c0*/  IMAD R12, R0.reuse, R13.reuse, RZ ;  /* 0x0000000d000c7224 */ /* 0x0c1fe200078e02ff */
[----:B-1----:R-:W-:Y:S01]  /*41d0*/  LOP3.LUT R8, R0, 0x3c, RZ, 0xfc, !PT ;  /* 0x0000003c00087812 */ /* 0x002fe200078efcff */
[-C--:B------:R-:W-:Y:S01]  /*41e0*/  IMAD R15, R14, R13.reuse, RZ ;  /* 0x0000000d0e0f7224 */ /* 0x080fe200078e02ff */
[----:B------:R-:W-:Y:S01]  /*41f0*/  LOP3.LUT R9, R0, 0x3a, RZ, 0xfc, !PT ;  /* 0x0000003a00097812 */ /* 0x000fe200078efcff */
[-C--:B------:R-:W-:Y:S01]  /*4200*/  IMAD R17, R16, R13.reuse, RZ ;  /* 0x0000000d10117224 */ /* 0x080fe200078e02ff */
[--C-:B--2---:R-:W-:Y:S01]  /*4210*/  LOP3.LUT R24, R38, 0x1a, R3.reuse, 0xfe, !PT ;  /* 0x0000001a26187812 */ /* 0x104fe200078efe03 */
[----:B------:R-:W-:Y:S01]  /*4220*/  IMAD R18, R46, R13, RZ ;  /* 0x0000000d2e127224 */ /* 0x000fe200078e02ff */
[----:B------:R-:W-:-:S02]  /*4230*/  LOP3.LUT R26, R38, 0x18, R3, 0xfe, !PT ;  /* 0x00000018261a7812 */ /* 0x000fc400078efe03 */
[C-C-:B------:R-:W-:Y:S02]  /*4240*/  LOP3.LUT R40, R38.reuse, 0xc, R3.reuse, 0xfe, !PT ;  /* 0x0000000c26287812 */ /* 0x140fe400078efe03 */
[----:B------:R-:W-:Y:S02]  /*4250*/  LOP3.LUT R38, R38, 0x2, R3, 0xfe, !PT ;  /* 0x0000000226267812 */ /* 0x000fe400078efe03 */
[----:B------:R-:W-:Y:S02]  /*4260*/  IADD3 R3, P2, PT, R2, UR8, RZ ;  /* 0x0000000802037c10 */ /* 0x000fe4000ff5e0ff */
[----:B------:R-:W-:Y:S01]  /*4270*/  ISETP.LT.AND P1, PT, R8, UR11, !P0 ;  /* 0x0000000b08007c0c */ /* 0x000fe2000c721270 */
[----:B------:R-:W0:Y:S01]  /*4280*/  LDS.128 R4, [R36] ;  /* 0x0000000024047984 */ /* 0x000e220000000c00 */
[----:B------:R-:W-:Y:S01]  /*4290*/  IMAD R11, R38, R13, RZ ;  /* 0x0000000d260b7224 */ /* 0x000fe200078e02ff */
[----:B------:R-:W-:Y:S02]  /*42a0*/  LEA.HI.X.SX32 R2, R2, UR9, 0x1, P2 ;  /* 0x0000000902027c11 */ /* 0x000fe400090f0eff */
[----:B------:R-:W-:-:S02]  /*42b0*/  IADD3 R8, P4, PT, R12, R3, RZ ;  /* 0x000000030c087210 */ /* 0x000fc40007f9e0ff */
[----:B------:R-:W-:Y:S02]  /*42c0*/  ISETP.LT.AND P5, PT, R38, UR11, !P0 ;  /* 0x0000000b26007c0c */ /* 0x000fe4000c7a1270 */
[----:B------:R-:W-:Y:S02]  /*42d0*/  ISETP.LT.AND P2, PT, R9, UR11, !P0 ;  /* 0x0000000b09007c0c */ /* 0x000fe4000c741270 */
[-C--:B------:R-:W-:Y:S01]  /*42e0*/  LEA.HI.X.SX32 R9, R12, R2.reuse, 0x1, P4 ;  /* 0x000000020c097211 */ /* 0x080fe200020f0eff */
[----:B------:R-:W-:Y:S01]  /*42f0*/  IMAD R12, R13, 0x20, R12 ;  /* 0x000000200d0c7824 */ /* 0x000fe200078e020c */
[C---:B------:R-:W-:Y:S02]  /*4300*/  IADD3 R10, P6, PT, R11.reuse, R3, RZ ;  /* 0x000000030b0a7210 */ /* 0x040fe40007fde0ff */
[----:B------:R-:W-:Y:S02]  /*4310*/  ISETP.LT.AND P4, PT, R14, UR11, !P0 ;  /* 0x0000000b0e007c0c */ /* 0x000fe4000c781270 */
[----:B------:R-:W-:-:S02]  /*4320*/  LEA.HI.X.SX32 R11, R11, R2, 0x1, P6 ;  /* 0x000000020b0b7211 */ /* 0x000fc400030f0eff */
[----:B------:R-:W-:-:S04]  /*4330*/  IADD3 R14, P6, PT, R15, R3, RZ ;  /* 0x000000030f0e7210 */ /* 0x000fc80007fde0ff */
[----:B------:R-:W-:Y:S02]  /*4340*/  LEA.HI.X.SX32 R15, R15, R2, 0x1, P6 ;  /* 0x000000020f0f7211 */ /* 0x000fe400030f0eff */
[C---:B0-----:R-:W-:Y:S02]  /*4350*/  PRMT R23, R4.reuse, 0x7770, RZ ;  /* 0x0000777004177816 */ /* 0x041fe400000000ff */
[C---:B------:R-:W-:Y:S02]  /*4360*/  PRMT R21, R4.reuse, 0x7771, RZ ;  /* 0x0000777104157816 */ /* 0x040fe400000000ff */
[----:B------:R-:W-:Y:S01]  /*4370*/  PRMT R19, R4, 0x7772, RZ ;  /* 0x0000777204137816 */ /* 0x000fe200000000ff */
[----:B------:R0:W-:Y:S01]  /*4380*/  @P3 STG.E.U8 desc[UR18][R8.64], R23 ;  /* 0x0000001708003986 */ /* 0x0001e2000c101112 */
[----:B------:R-:W-:Y:S02]  /*4390*/  ISETP.LT.AND P3, PT, R16, UR11, !P0 ;  /* 0x0000000b10007c0c */ /* 0x000fe4000c761270 */
[----:B------:R-:W-:Y:S01]  /*43a0*/  IADD3 R16, P6, PT, R17, R3, RZ ;  /* 0x0000000311107210 */ /* 0x000fe20007fde0ff */
[----:B------:R1:W-:Y:S01]  /*43b0*/  @P5 STG.E.U8 desc[UR18][R10.64], R21 ;  /* 0x000000150a005986 */ /* 0x0003e2000c101112 */
[----:B------:R-:W-:-:S02]  /*43c0*/  ISETP.LT.AND P5, PT, R46, UR11, !P0 ;  /* 0x0000000b2e007c0c */ /* 0x000fc4000c7a1270 */
[-C--:B------:R-:W-:Y:S01]  /*43d0*/  LEA.HI.X.SX32 R17, R17, R2.reuse, 0x1, P6 ;  /* 0x0000000211117211 */ /* 0x080fe200030f0eff */
[----:B------:R2:W-:Y:S01]  /*43e0*/  @P4 STG.E.U8 desc[UR18][R14.64], R19 ;  /* 0x000000130e004986 */ /* 0x0005e2000c101112 */
[----:B------:R-:W-:Y:S02]  /*43f0*/  ISETP.LT.AND P6, PT, R44, UR11, !P0 ;  /* 0x0000000b2c007c0c */ /* 0x000fe4000c7c1270 */
[----:B------:R-:W-:Y:S02]  /*4400*/  PRMT R25, R6, 0x7771, RZ ;  /* 0x0000777106197816 */ /* 0x000fe400000000ff */
[----:B0-----:R-:W-:Y:S01]  /*4410*/  PRMT R23, R4, 0x7773, RZ ;  /* 0x0000777304177816 */ /* 0x001fe200000000ff */
[----:B------:R-:W-:Y:S01]  /*4420*/  IMAD R4, R44, R13, RZ ;  /* 0x0000000d2c047224 */ /* 0x000fe200078e02ff */
[C---:B------:R-:W-:Y:S02]  /*4430*/  IADD3 R8, P4, PT, R18.reuse, R3, RZ ;  /* 0x0000000312087210 */ /* 0x040fe40007f9e0ff */
[----:B-1----:R-:W-:Y:S01]  /*4440*/  PRMT R21, R5, 0x7770, RZ ;  /* 0x0000777005157816 */ /* 0x002fe200000000ff */
[----:B------:R0:W-:Y:S01]  /*4450*/  @P3 STG.E.U8 desc[UR18][R16.64], R23 ;  /* 0x0000001710003986 */ /* 0x0001e2000c101112 */
[----:B------:R-:W-:Y:S01]  /*4460*/  LEA.HI.X.SX32 R9, R18, R2, 0x1, P4 ;  /* 0x0000000212097211 */ /* 0x000fe200020f0eff */
[----:B--2---:R-:W-:Y:S01]  /*4470*/  IMAD R15, R40, R13, RZ ;  /* 0x0000000d280f7224 */ /* 0x004fe200078e02ff */
[----:B------:R-:W-:-:S02]  /*4480*/  IADD3 R10, P3, PT, R4, R3, RZ ;  /* 0x00000003040a7210 */ /* 0x000fc40007f7e0ff */
[----:B------:R-:W-:Y:S01]  /*4490*/  PRMT R19, R5, 0x7771, RZ ;  /* 0x0000777105137816 */ /* 0x000fe200000000ff */
[----:B------:R1:W-:Y:S01]  /*44a0*/  @P5 STG.E.U8 desc[UR18][R8.64], R21 ;  /* 0x0000001508005986 */ /* 0x0003e2000c101112 */
[----:B------:R-:W-:Y:S01]  /*44b0*/  LEA.HI.X.SX32 R11, R4, R2, 0x1, P3 ;  /* 0x00000002040b7211 */ /* 0x000fe200018f0eff */
[----:B------:R-:W-:Y:S01]  /*44c0*/  IMAD R4, R42, R13, RZ ;  /* 0x0000000d2a047224 */ /* 0x000fe200078e02ff */
[-C--:B------:R-:W-:Y:S02]  /*44d0*/  IADD3 R14, P5, PT, R15, R3.reuse, RZ ;  /* 0x000000030f0e7210 */ /* 0x080fe40007fbe0ff */
[----:B------:R-:W-:Y:S01]  /*44e0*/  ISETP.LT.AND P4, PT, R40, UR11, !P0 ;  /* 0x0000000b28007c0c */ /* 0x000fe2000c781270 */
[----:B------:R2:W-:Y:S01]  /*44f0*/  @P6 STG.E.U8 desc[UR18][R10.64], R19 ;  /* 0x000000130a006986 */ /* 0x0005e2000c101112 */
[----:B------:R-:W-:Y:S02]  /*4500*/  ISETP.LT.AND P3, PT, R42, UR11, !P0 ;  /* 0x0000000b2a007c0c */ /* 0x000fe4000c761270 */
[----:B0-----:R-:W-:-:S02]  /*4510*/  IADD3 R16, P6, PT, R4, R3, RZ ;  /* 0x0000000304107210 */ /* 0x001fc40007fde0ff */
[-C--:B------:R-:W-:Y:S01]  /*4520*/  LEA.HI.X.SX32 R15, R15, R2.reuse, 0x1, P5 ;  /* 0x000000020f0f7211 */ /* 0x080fe200028f0eff */
[CC--:B-1----:R-:W-:Y:S01]  /*4530*/  IMAD R8, R34.reuse, R13.reuse, RZ ;  /* 0x0000000d22087224 */ /* 0x0c2fe200078e02ff */
[----:B------:R-:W-:Y:S01]  /*4540*/  ISETP.LT.AND P5, PT, R34, UR11, !P0 ;  /* 0x0000000b22007c0c */ /* 0x000fe2000c7a1270 */
[----:B------:R-:W-:Y:S01]  /*4550*/  IMAD R9, R32, R13, RZ ;  /* 0x0000000d20097224 */ /* 0x000fe200078e02ff */
[----:B------:R-:W-:Y:S02]  /*4560*/  LEA.HI.X.SX32 R17, R4, R2, 0x1, P6 ;  /* 0x0000000204117211 */ /* 0x000fe400030f0eff */
[----:B------:R-:W-:Y:S02]  /*4570*/  IADD3 R4, P6, PT, R8, R3, RZ ;  /* 0x0000000308047210 */ /* 0x000fe40007fde0ff */
[C---:B------:R-:W-:Y:S02]  /*4580*/  PRMT R23, R5.reuse, 0x7772, RZ ;  /* 0x0000777205177816 */ /* 0x040fe400000000ff */
[----:B------:R-:W-:-:S02]  /*4590*/  PRMT R21, R5, 0x7773, RZ ;  /* 0x0000777305157816 */ /* 0x000fc400000000ff */
[-C--:B------:R-:W-:Y:S01]  /*45a0*/  LEA.HI.X.SX32 R5, R8, R2.reuse, 0x1, P6 ;  /* 0x0000000208057211 */ /* 0x080fe200030f0eff */
[----:B------:R-:W-:Y:S01]  /*45b0*/  IMAD R8, R30, R13, RZ ;  /* 0x0000000d1e087224 */ /* 0x000fe200078e02ff */
[----:B--2---:R-:W-:Y:S01]  /*45c0*/  PRMT R11, R6, 0x7770, RZ ;  /* 0x00007770060b7816 */ /* 0x004fe200000000ff */
[----:B------:R0:W-:Y:S01]  /*45d0*/  @P4 STG.E.U8 desc[UR18][R14.64], R23 ;  /* 0x000000170e004986 */ /* 0x0001e2000c101112 */
[----:B------:R-:W-:Y:S02]  /*45e0*/  ISETP.LT.AND P4, PT, R32, UR11, !P0 ;  /* 0x0000000b20007c0c */ /* 0x000fe4000c781270 */
[C---:B------:R-:W-:Y:S01]  /*45f0*/  IADD3 R18, P6, PT, R9.reuse, R3, RZ ;  /* 0x0000000309127210 */ /* 0x040fe20007fde0ff */
[----:B------:R1:W-:Y:S01]  /*4600*/  @P3 STG.E.U8 desc[UR18][R16.64], R21 ;  /* 0x0000001510003986 */ /* 0x0003e2000c101112 */
[----:B------:R-:W-:Y:S02]  /*4610*/  ISETP.LT.AND P3, PT, R30, UR11, !P0 ;  /* 0x0000000b1e007c0c */ /* 0x000fe4000c761270 */
[----:B------:R-:W-:Y:S01]  /*4620*/  LEA.HI.X.SX32 R19, R9, R2, 0x1, P6 ;  /* 0x0000000209137211 */ /* 0x000fe200030f0eff */
[----:B------:R2:W-:Y:S01]  /*4630*/  @P5 STG.E.U8 desc[UR18][R4.64], R11 ;  /* 0x0000000b04005986 */ /* 0x0005e2000c101112 */
[----:B------:R-:W-:-:S02]  /*4640*/  ISETP.LT.AND P6, PT, R28, UR11, !P0 ;  /* 0x0000000b1c007c0c */ /* 0x000fc4000c7c1270 */
[----:B0-----:R-:W-:-:S03]  /*4650*/  IADD3 R14, P5, PT, R8, R3, RZ ;  /* 0x00000003080e7210 */ /* 0x001fc60007fbe0ff */
[----:B------:R0:W-:Y:S01]  /*4660*/  @P4 STG.E.U8 desc[UR18][R18.64], R25 ;  /* 0x0000001912004986 */ /* 0x0001e2000c101112 */
[----:B------:R-:W-:Y:S01]  /*4670*/  PRMT R23, R6, 0x7773, RZ ;  /* 0x0000777306177816 */ /* 0x000fe200000000ff */
[-C--:B-1----:R-:W-:Y:S01]  /*4680*/  IMAD R17, R28, R13.reuse, RZ ;  /* 0x0000000d1c117224 */ /* 0x082fe200078e02ff */
[-C--:B------:R-:W-:Y:S02]  /*4690*/  LEA.HI.X.SX32 R15, R8, R2.reuse, 0x1, P5 ;  /* 0x00000002080f7211 */ /* 0x080fe400028f0eff */
[----:B------:R-:W1:Y:S01]  /*46a0*/  LDS.128 R8, [R36+0x800] ;  /* 0x0008000024087984 */ /* 0x000e620000000c00 */
[----:B------:R-:W-:Y:S01]  /*46b0*/  PRMT R21, R6, 0x7772, RZ ;  /* 0x0000777206157816 */ /* 0x000fe200000000ff */
[----:B--2---:R-:W-:Y:S01]  /*46c0*/  IMAD R5, R26, R13, RZ ;  /* 0x0000000d1a057224 */ /* 0x004fe200078e02ff */
[C---:B------:R-:W-:Y:S01]  /*46d0*/  IADD3 R16, P4, PT, R17.reuse, R3, RZ ;  /* 0x0000000311107210 */ /* 0x040fe20007f9e0ff */
[CC--:B------:R-:W-:Y:S01]  /*46e0*/  IMAD R6, R24.reuse, R13.reuse, RZ ;  /* 0x0000000d18067224 */ /* 0x0c0fe200078e02ff */
[----:B------:R-:W-:Y:S01]  /*46f0*/  ISETP.LT.AND P5, PT, R24, UR11, !P0 ;  /* 0x0000000b18007c0c */ /* 0x000fe2000c7a1270 */
[----:B------:R2:W-:Y:S01]  /*4700*/  @P3 STG.E.U8 desc[UR18][R14.64], R21 ;  /* 0x000000150e003986 */ /* 0x0005e2000c101112 */
[----:B------:R-:W-:Y:S01]  /*4710*/  LEA.HI.X.SX32 R17, R17, R2, 0x1, P4 ;  /* 0x0000000211117211 */ /* 0x000fe200020f0eff */
[----:B0-----:R-:W-:Y:S01]  /*4720*/  IMAD R18, R22, R13, RZ ;  /* 0x0000000d16127224 */ /* 0x001fe200078e02ff */
[----:B------:R-:W-:-:S02]  /*4730*/  ISETP.LT.AND P3, PT, R26, UR11, !P0 ;  /* 0x0000000b1a007c0c */ /* 0x000fc4000c761270 */
[-C--:B------:R-:W-:Y:S01]  /*4740*/  IADD3 R4, P4, PT, R5, R3.reuse, RZ ;  /* 0x0000000305047210 */ /* 0x080fe20007f9e0ff */
[----:B------:R0:W-:Y:S01]  /*4750*/  @P6 STG.E.U8 desc[UR18][R16.64], R23 ;  /* 0x0000001710006986 */ /* 0x0001e2000c101112 */
[----:B------:R-:W-:Y:S02]  /*4760*/  PRMT R25, R7, 0x7770, RZ ;  /* 0x0000777007197816 */ /* 0x000fe400000000ff */
[-C--:B------:R-:W-:Y:S02]  /*4770*/  LEA.HI.X.SX32 R5, R5, R2.reuse, 0x1, P4 ;  /* 0x0000000205057211 */ /* 0x080fe400020f0eff */
[----:B------:R-:W-:Y:S02]  /*4780*/  ISETP.LT.AND P4, PT, R22, UR11, !P0 ;  /* 0x0000000b16007c0c */ /* 0x000fe4000c781270 */
[C---:B--2---:R-:W-:Y:S02]  /*4790*/  IADD3 R14, P6, PT, R6.reuse, R3, RZ ;  /* 0x00000003060e7210 */ /* 0x044fe40007fde0ff */
[----:B------:R-:W-:Y:S01]  /*47a0*/  PRMT R21, R7, 0x7771, RZ ;  /* 0x0000777107157816 */ /* 0x000fe200000000ff */
[----:B------:R-:W-:Y:S01]  /*47b0*/  @P3 STG.E.U8 desc[UR18][R4.64], R25 ;  /* 0x0000001904003986 */ /* 0x000fe2000c101112 */
[----:B------:R-:W-:Y:S01]  /*47c0*/  LEA.HI.X.SX32 R15, R6, R2, 0x1, P6 ;  /* 0x00000002060f7211 */ /* 0x000fe200030f0eff */
[----:B------:R-:W-:Y:S01]  /*47d0*/  IMAD R6, R20, R13, RZ ;  /* 0x0000000d14067224 */ /* 0x000fe200078e02ff */
[----:B0-----:R-:W-:-:S02]  /*47e0*/  IADD3 R16, P6, PT, R18, R3, RZ ;  /* 0x0000000312107210 */ /* 0x001fc40007fde0ff */
[----:B------:R-:W-:Y:S01]  /*47f0*/  LOP3.LUT R19, R0, 0x20, RZ, 0xfc, !PT ;  /* 0x0000002000137812 */ /* 0x000fe200078efcff */
[----:B------:R0:W-:Y:S01]  /*4800*/  @P5 STG.E.U8 desc[UR18][R14.64], R21 ;  /* 0x000000150e005986 */ /* 0x0001e2000c101112 */
[----:B------:R-:W-:Y:S01]  /*4810*/  ISETP.LT.AND P5, PT, R20, UR11, !P0 ;  /* 0x0000000b14007c0c */ /* 0x000fe2000c7a1270 */
[----:B------:R-:W-:Y:S01]  /*4820*/  VIADD R20, R39, 0x3e ;  /* 0x0000003e27147836 */ /* 0x000fe20000000000 */
[----:B------:R-:W-:Y:S02]  /*4830*/  LEA.HI.X.SX32 R17, R18, R2, 0x1, P6 ;  /* 0x0000000212117211 */ /* 0x000fe400030f0eff */
[----:B------:R-:W-:Y:S02]  /*4840*/  PRMT R23, R7, 0x7772, RZ ;  /* 0x0000777207177816 */ /* 0x000fe400000000ff */
[----:B------:R-:W-:Y:S02]  /*4850*/  ISETP.LT.AND P3, PT, R19, UR11, !P0 ;  /* 0x0000000b13007c0c */ /* 0x000fe4000c761270 */
[----:B------:R-:W-:Y:S01]  /*4860*/  LOP3.LUT R19, R0, 0x22, RZ, 0xfc, !PT ;  /* 0x0000002200137812 */ /* 0x000fe200078efcff */
[----:B------:R2:W-:Y:S01]  /*4870*/  @P4 STG.E.U8 desc[UR18][R16.64], R23 ;  /* 0x0000001710004986 */ /* 0x0005e2000c101112 */
[----:B------:R-:W-:Y:S01]  /*4880*/  IADD3 R18, P6, PT, R6, R3, RZ ;  /* 0x0000000306127210 */ /* 0x000fe20007fde0ff */
[----:B0-----:R-:W-:Y:S01]  /*4890*/  IMAD R14, R13, 0x2, R12 ;  /* 0x000000020d0e7824 */ /* 0x001fe200078e020c */
[----:B------:R-:W-:-:S02]  /*48a0*/  ISETP.LT.AND P4, PT, R19, UR11, !P0 ;  /* 0x0000000b13007c0c */ /* 0x000fc4000c781270 */
[-C--:B------:R-:W-:Y:S02]  /*48b0*/  LEA.HI.X.SX32 R19, R6, R2.reuse, 0x1, P6 ;  /* 0x0000000206137211 */ /* 0x080fe400030f0eff */
[----:B------:R-:W-:Y:S02]  /*48c0*/  PRMT R21, R7, 0x7773, RZ ;  /* 0x0000777307157816 */ /* 0x000fe400000000ff */
[----:B------:R-:W-:Y:S02]  /*48d0*/  IADD3 R4, P6, PT, R12, R3, RZ ;  /* 0x000000030c047210 */ /* 0x000fe40007fde0ff */
[----:B------:R-:W-:Y:S01]  /*48e0*/  LOP3.LUT R6, R0, 0x24, RZ, 0xfc, !PT ;  /* 0x0000002400067812 */ /* 0x000fe200078efcff */
[----:B------:R-:W-:Y:S01]  /*48f0*/  @P5 STG.E.U8 desc[UR18][R18.64], R21 ;  /* 0x0000001512005986 */ /* 0x000fe2000c101112 */
[----:B------:R-:W-:Y:S01]  /*4900*/  LEA.HI.X.SX32 R5, R12, R2, 0x1, P6 ;  /* 0x000000020c057211 */ /* 0x000fe200030f0eff */
[----:B------:R-:W-:Y:S01]  /*4910*/  IMAD R12, R13, 0x2, R14 ;  /* 0x000000020d0c7824 */ /* 0x000fe200078e020e */
[----:B-1----:R-:W-:-:S02]  /*4920*/  PRMT R25, R8, 0x7770, RZ ;  /* 0x0000777008197816 */ /* 0x002fc400000000ff */
[----:B------:R-:W-:Y:S01]  /*4930*/  ISETP.LT.AND P5, PT, R6, UR11, !P0 ;  /* 0x0000000b06007c0c */ /* 0x000fe2000c7a1270 */
[----:B--2---:R-:W-:Y:S01]  /*4940*/  IMAD R16, R13, 0x2, R12 ;  /* 0x000000020d107824 */ /* 0x004fe200078e020c */
[----:B------:R-:W-:Y:S01]  /*4950*/  IADD3 R6, P6, PT, R14, R3, RZ ;  /* 0x000000030e067210 */ /* 0x000fe20007fde0ff */
[----:B------:R0:W-:Y:S01]  /*4960*/  @P3 STG.E.U8 desc[UR18][R4.64], R25 ;  /* 0x0000001904003986 */ /* 0x0001e2000c101112 */
[----:B------:R-:W-:Y:S02]  /*4970*/  LOP3.LUT R15, R0, 0x26, RZ, 0xfc, !PT ;  /* 0x00000026000f7812 */ /* 0x000fe400078efcff */
[----:B------:R-:W-:Y:S02]  /*4980*/  LEA.HI.X.SX32 R7, R14, R2, 0x1, P6 ;  /* 0x000000020e077211 */ /* 0x000fe400030f0eff */
[----:B------:R-:W-:Y:S02]  /*4990*/  PRMT R17, R8, 0x7771, RZ ;  /* 0x0000777108117816 */ /* 0x000fe400000000ff */
[----:B------:R-:W-:-:S02]  /*49a0*/  ISETP.LT.AND P3, PT, R15, UR11, !P0 ;  /* 0x0000000b0f007c0c */ /* 0x000fc4000c761270 */
[----:B------:R-:W-:Y:S01]  /*49b0*/  LOP3.LUT R15, R0, 0x28, RZ, 0xfc, !PT ;  /* 0x00000028000f7812 */ /* 0x000fe200078efcff */
[----:B------:R1:W-:Y:S01]  /*49c0*/  @P4 STG.E.U8 desc[UR18][R6.64], R17 ;  /* 0x0000001106004986 */ /* 0x0003e2000c101112 */
[CC--:B------:R-:W-:Y:S02]  /*49d0*/  IADD3 R14, P6, PT, R12.reuse, R3.reuse, RZ ;  /* 0x000000030c0e7210 */ /* 0x0c0fe40007fde0ff */
[----:B------:R-:W-:Y:S02]  /*49e0*/  ISETP.LT.AND P4, PT, R15, UR11, !P0 ;  /* 0x0000000b0f007c0c */ /* 0x000fe4000c781270 */
[----:B------:R-:W-:Y:S01]  /*49f0*/  LEA.HI.X.SX32 R15, R12, R2, 0x1, P6 ;  /* 0x000000020c0f7211 */ /* 0x000fe200030f0eff */
[----:B------:R-:W-:Y:S01]  /*4a00*/  IMAD R12, R13, 0x2, R16 ;  /* 0x000000020d0c7824 */ /* 0x000fe200078e0210 */
[----:B0-----:R-:W-:Y:S02]  /*4a10*/  IADD3 R4, P6, PT, R16, R3, RZ ;  /* 0x0000000310047210 */ /* 0x001fe40007fde0ff */
[----:B------:R-:W-:-:S02]  /*4a20*/  PRMT R23, R8, 0x7772, RZ ;  /* 0x0000777208177816 */ /* 0x000fc400000000ff */
[----:B------:R-:W-:Y:S02]  /*4a30*/  LOP3.LUT R18, R0, 0x2a, RZ, 0xfc, !PT ;  /* 0x0000002a00127812 */ /* 0x000fe400078efcff */
[-C--:B------:R-:W-:Y:S01]  /*4a40*/  LEA.HI.X.SX32 R5, R16, R2.reuse, 0x1, P6 ;  /* 0x0000000210057211 */ /* 0x080fe200030f0eff */
[----:B------:R0:W-:Y:S01]  /*4a50*/  @P5 STG.E.U8 desc[UR18][R14.64], R23 ;  /* 0x000000170e005986 */ /* 0x0001e2000c101112 */
[----:B------:R-:W-:Y:S01]  /*4a60*/  PRMT R21, R8, 0x7773, RZ ;  /* 0x0000777308157816 */ /* 0x000fe200000000ff */
[----:B------:R-:W-:Y:S01]  /*4a70*/  IMAD R8, R13, 0x2, R12 ;  /* 0x000000020d087824 */ /* 0x000fe200078e020c */
[----:B-1----:R-:W-:Y:S02]  /*4a80*/  IADD3 R6, P5, PT, R12, R3, RZ ;  /* 0x000000030c067210 */ /* 0x002fe40007fbe0ff */
[----:B------:R-:W-:Y:S01]  /*4a90*/  LOP3.LUT R16, R0, 0x2c, RZ, 0xfc, !PT ;  /* 0x0000002c00107812 */ /* 0x000fe200078efcff */
[----:B------:R1:W-:Y:S01]  /*4aa0*/  @P3 STG.E.U8 desc[UR18][R4.64], R21 ;  /* 0x0000001504003986 */ /* 0x0003e2000c101112 */
[----:B------:R-:W-:Y:S01]  /*4ab0*/  ISETP.LT.AND P6, PT, R18, UR11, !P0 ;  /* 0x0000000b12007c0c */ /* 0x000fe2000c7c1270 */
[----:B------:R-:W-:Y:S01]  /*4ac0*/  VIADD R18, R39, 0x2e ;  /* 0x0000002e27127836 */ /* 0x000fe20000000000 */
[----:B------:R-:W-:Y:S01]  /*4ad0*/  LEA.HI.X.SX32 R7, R12, R2, 0x1, P5 ;  /* 0x000000020c077211 */ /* 0x000fe200028f0eff */
[----:B------:R-:W-:Y:S01]  /*4ae0*/  IMAD R12, R13, 0x2, R8 ;  /* 0x000000020d0c7824 */ /* 0x000fe200078e0208 */
[----:B------:R-:W-:-:S02]  /*4af0*/  ISETP.LT.AND P3, PT, R16, UR11, !P0 ;  /* 0x0000000b10007c0c */ /* 0x000fc4000c761270 */
[C---:B------:R-:W-:Y:S02]  /*4b00*/  IADD3 R16, P5, PT, R8.reuse, R3, RZ ;  /* 0x0000000308107210 */ /* 0x040fe40007fbe0ff */
[C---:B------:R-:W-:Y:S02]  /*4b10*/  PRMT R19, R9.reuse, 0x7770, RZ ;  /* 0x0000777009137816 */ /* 0x040fe400000000ff */
[-C--:B------:R-:W-:Y:S01]  /*4b20*/  LEA.HI.X.SX32 R17, R8, R2.reuse, 0x1, P5 ;  /* 0x0000000208117211 */ /* 0x080fe200028f0eff */
[----:B------:R-:W-:Y:S01]  /*4b30*/  IMAD R8, R18, R13, RZ ;  /* 0x0000000d12087224 */ /* 0x000fe200078e02ff */
[----:B0-----:R-:W-:Y:S01]  /*4b40*/  PRMT R23, R9, 0x7771, RZ ;  /* 0x0000777109177816 */ /* 0x001fe200000000ff */
[----:B------:R0:W-:Y:S01]  /*4b50*/  @P4 STG.E.U8 desc[UR18][R6.64], R19 ;  /* 0x0000001306004986 */ /* 0x0001e2000c101112 */
[----:B-1----:R-:W-:Y:S02]  /*4b60*/  IADD3 R4, P5, PT, R12, R3, RZ ;  /* 0x000000030c047210 */ /* 0x002fe40007fbe0ff */
[----:B------:R-:W-:Y:S01]  /*4b70*/  ISETP.LT.AND P4, PT, R18, UR11, !P0 ;  /* 0x0000000b12007c0c */ /* 0x000fe2000c781270 */
[----:B------:R1:W-:Y:S01]  /*4b80*/  @P6 STG.E.U8 desc[UR18][R16.64], R23 ;  /* 0x0000001710006986 */ /* 0x0003e2000c101112 */
[----:B------:R-:W-:Y:S01]  /*4b90*/  LEA.HI.X.SX32 R5, R12, R2, 0x1, P5 ;  /* 0x000000020c057211 */ /* 0x000fe200028f0eff */
[----:B------:R-:W-:Y:S01]  /*4ba0*/  IMAD R12, R13, 0x4, R12 ;  /* 0x000000040d0c7824 */ /* 0x000fe200078e020c */
[----:B------:R-:W-:-:S02]  /*4bb0*/  PRMT R21, R9, 0x7772, RZ ;  /* 0x0000777209157816 */ /* 0x000fc400000000ff */
[----:B------:R-:W-:Y:S02]  /*4bc0*/  LOP3.LUT R15, R0, 0x30, RZ, 0xfc, !PT ;  /* 0x00000030000f7812 */ /* 0x000fe400078efcff */
[----:B------:R-:W-:Y:S01]  /*4bd0*/  IADD3 R14, P6, PT, R8, R3, RZ ;  /* 0x00000003080e7210 */ /* 0x000fe20007fde0ff */
[----:B------:R-:W-:Y:S01]  /*4be0*/  @P3 STG.E.U8 desc[UR18][R4.64], R21 ;  /* 0x0000001504003986 */ /* 0x000fe2000c101112 */
[----:B0-----:R-:W-:Y:S02]  /*4bf0*/  LOP3.LUT R6, R0, 0x32, RZ, 0xfc, !PT ;  /* 0x0000003200067812 */ /* 0x001fe400078efcff */
[----:B------:R-:W-:Y:S01]  /*4c00*/  ISETP.LT.AND P5, PT, R15, UR11, !P0 ;  /* 0x0000000b0f007c0c */ /* 0x000fe2000c7a1270 */
[----:B-1----:R-:W-:Y:S01]  /*4c10*/  IMAD R16, R13, 0x2, R12 ;  /* 0x000000020d107824 */ /* 0x002fe200078e020c */
[----:B------:R-:W-:Y:S02]  /*4c20*/  LEA.HI.X.SX32 R15, R8, R2, 0x1, P6 ;  /* 0x00000002080f7211 */ /* 0x000fe400030f0eff */
[----:B------:R-:W-:-:S02]  /*4c30*/  PRMT R19, R9, 0x7773, RZ ;  /* 0x0000777309137816 */ /* 0x000fc400000000ff */
[----:B------:R-:W-:Y:S02]  /*4c40*/  ISETP.LT.AND P3, PT, R6, UR11, !P0 ;  /* 0x0000000b06007c0c */ /* 0x000fe4000c761270 */
[-C--:B------:R-:W-:Y:S01]  /*4c50*/  IADD3 R6, P6, PT, R12, R3.reuse, RZ ;  /* 0x000000030c067210 */ /* 0x080fe20007fde0ff */
[----:B------:R0:W-:Y:S01]  /*4c60*/  @P4 STG.E.U8 desc[UR18][R14.64], R19 ;  /* 0x000000130e004986 */ /* 0x0001e2000c101112 */
[----:B------:R-:W-:Y:S02]  /*4c70*/  LOP3.LUT R8, R0, 0x36, RZ, 0xfc, !PT ;  /* 0x0000003600087812 */ /* 0x000fe400078efcff */
[----:B------:R-:W-:Y:S01]  /*4c80*/  LEA.HI.X.SX32 R7, R12, R2, 0x1, P6 ;  /* 0x000000020c077211 */ /* 0x000fe200030f0eff */
[----:B------:R-:W-:Y:S01]  /*4c90*/  IMAD R12, R13, 0x2, R16 ;  /* 0x000000020d0c7824 */ /* 0x000fe200078e0210 */
[----:B------:R-:W-:Y:S02]  /*4ca0*/  ISETP.LT.AND P4, PT, R8, UR11, !P0 ;  /* 0x0000000b08007c0c */ /* 0x000fe4000c781270 */
[----:B------:R-:W-:-:S02]  /*4cb0*/  IADD3 R8, P6, PT, R16, R3, RZ ;  /* 0x0000000310087210 */ /* 0x000fc40007fde0ff */
[----:B------:R-:W-:Y:S02]  /*4cc0*/  PRMT R17, R10, 0x7770, RZ ;  /* 0x000077700a117816 */ /* 0x000fe400000000ff */
[----:B------:R-:W-:Y:S01]  /*4cd0*/  LEA.HI.X.SX32 R9, R16, R2, 0x1, P6 ;  /* 0x0000000210097211 */ /* 0x000fe200030f0eff */
[C---:B0-----:R-:W-:Y:S01]  /*4ce0*/  IMAD R14, R13.reuse, 0x2, R12 ;  /* 0x000000020d0e7824 */ /* 0x041fe200078e020c */
[----:B------:R-:W-:Y:S01]  /*4cf0*/  PRMT R21, R10, 0x7771, RZ ;  /* 0x000077710a157816 */ /* 0x000fe200000000ff */
[----:B------:R0:W-:Y:S01]  /*4d00*/  @P5 STG.E.U8 desc[UR18][R6.64], R17 ;  /* 0x0000001106005986 */ /* 0x0001e2000c101112 */
[C---:B------:R-:W-:Y:S01]  /*4d10*/  LOP3.LUT R4, R0.reuse, 0x34, RZ, 0xfc, !PT ;  /* 0x0000003400047812 */ /* 0x040fe200078efcff */
[C---:B------:R-:W-:Y:S01]  /*4d20*/  IMAD R16, R13.reuse, 0x2, R14 ;  /* 0x000000020d107824 */ /* 0x040fe200078e020e */
[----:B------:R-:W-:Y:S01]  /*4d30*/  LOP3.LUT R0, R0, 0x38, RZ, 0xfc, !PT ;  /* 0x0000003800007812 */ /* 0x000fe200078efcff */
[----:B------:R1:W-:Y:S01]  /*4d40*/  @P3 STG.E.U8 desc[UR18][R8.64], R21 ;  /* 0x0000001508003986 */ /* 0x0003e2000c101112 */
[----:B------:R-:W-:Y:S01]  /*4d50*/  ISETP.LT.AND P5, PT, R4, UR11, !P0 ;  /* 0x0000000b04007c0c */ /* 0x000fe2000c7a1270 */
[----:B------:R-:W-:Y:S01]  /*4d60*/  IMAD R18, R13, 0x2, R16 ;  /* 0x000000020d127824 */ /* 0x000fe200078e0210 */
[----:B------:R-:W-:Y:S01]  /*4d70*/  IADD3 R4, P3, PT, R12, R3, RZ ;  /* 0x000000030c047210 */ /* 0x000fe20007f7e0ff */
[----:B------:R-:W-:Y:S01]  /*4d80*/  IMAD R19, R20, R13, RZ ;  /* 0x0000000d14137224 */ /* 0x000fe200078e02ff */
[----:B------:R-:W-:-:S02]  /*4d90*/  PRMT R25, R10, 0x7772, RZ ;  /* 0x000077720a197816 */ /* 0x000fc400000000ff */
[-C--:B------:R-:W-:Y:S01]  /*4da0*/  LEA.HI.X.SX32 R5, R12, R2.reuse, 0x1, P3 ;  /* 0x000000020c057211 */ /* 0x080fe200018f0eff */
[----:B0-----:R-:W-:Y:S01]  /*4db0*/  IMAD R17, R13, 0x2, R18 ;  /* 0x000000020d117824 */ /* 0x001fe200078e0212 */
[-C--:B------:R-:W-:Y:S02]  /*4dc0*/  IADD3 R12, P3, PT, R16, R3.reuse, RZ ;  /* 0x00000003100c7210 */ /* 0x080fe40007f7e0ff */
[-C--:B------:R-:W-:Y:S02]  /*4dd0*/  IADD3 R6, P6, PT, R14, R3.reuse, RZ ;  /* 0x000000030e067210 */ /* 0x080fe40007fde0ff */
[-C--:B------:R-:W-:Y:S01]  /*4de0*/  LEA.HI.X.SX32 R13, R16, R2.reuse, 0x1, P3 ;  /* 0x00000002100d7211 */ /* 0x080fe200018f0eff */
[----:B------:R0:W-:Y:S01]  /*4df0*/  @P5 STG.E.U8 desc[UR18][R4.64], R25 ;  /* 0x0000001904005986 */ /* 0x0001e2000c101112 */
[----:B-1----:R-:W-:Y:S02]  /*4e00*/  IADD3 R8, P3, PT, R17, R3, RZ ;  /* 0x0000000311087210 */ /* 0x002fe40007f7e0ff */
[----:B------:R-:W-:-:S02]  /*4e10*/  LEA.HI.X.SX32 R7, R14, R2, 0x1, P6 ;  /* 0x000000020e077211 */ /* 0x000fc400030f0eff */
[-C--:B------:R-:W-:Y:S02]  /*4e20*/  IADD3 R14, P6, PT, R18, R3.reuse, RZ ;  /* 0x00000003120e7210 */ /* 0x080fe40007fde0ff */
[-C--:B------:R-:W-:Y:S02]  /*4e30*/  LEA.HI.X.SX32 R9, R17, R2.reuse, 0x1, P3 ;  /* 0x0000000211097211 */ /* 0x080fe400018f0eff */
[----:B------:R-:W-:Y:S02]  /*4e40*/  ISETP.LT.AND P3, PT, R0, UR11, !P0 ;  /* 0x0000000b00007c0c */ /* 0x000fe4000c761270 */
[----:B------:R-:W-:Y:S02]  /*4e50*/  LEA.HI.X.SX32 R15, R18, R2, 0x1, P6 ;  /* 0x00000002120f7211 */ /* 0x000fe400030f0eff */
[----:B------:R-:W-:Y:S02]  /*4e60*/  IADD3 R16, P6, PT, R19, R3, RZ ;  /* 0x0000000313107210 */ /* 0x000fe40007fde0ff */
[----:B------:R-:W-:-:S02]  /*4e70*/  ISETP.LT.AND P0, PT, R20, UR11, !P0 ;  /* 0x0000000b14007c0c */ /* 0x000fc4000c701270 */
[----:B------:R-:W-:Y:S02]  /*4e80*/  LEA.HI.X.SX32 R17, R19, R2, 0x1, P6 ;  /* 0x0000000213117211 */ /* 0x000fe400030f0eff */
[----:B------:R-:W-:Y:S02]  /*4e90*/  PRMT R23, R10, 0x7773, RZ ;  /* 0x000077730a177816 */ /* 0x000fe400000000ff */
[C---:B------:R-:W-:Y:S02]  /*4ea0*/  PRMT R3, R11.reuse, 0x7773, RZ ;  /* 0x000077730b037816 */ /* 0x040fe400000000ff */
[C---:B------:R-:W-:Y:S01]  /*4eb0*/  PRMT R19, R11.reuse, 0x7772, RZ ;  /* 0x000077720b137816 */ /* 0x040fe200000000ff */
[----:B------:R0:W-:Y:S01]  /*4ec0*/  @P4 STG.E.U8 desc[UR18][R6.64], R23 ;  /* 0x0000001706004986 */ /* 0x0001e2000c101112 */
[C---:B------:R-:W-:Y:S02]  /*4ed0*/  PRMT R21, R11.reuse, 0x7771, RZ ;  /* 0x000077710b157816 */ /* 0x040fe400000000ff */
[----:B------:R-:W-:-:S05]  /*4ee0*/  PRMT R11, R11, 0x7770, RZ ;  /* 0x000077700b0b7816 */ /* 0x000fca00000000ff */
[----:B------:R0:W-:Y:S04]  /*4ef0*/  @P3 STG.E.U8 desc[UR18][R12.64], R11 ;  /* 0x0000000b0c003986 */ /* 0x0001e8000c101112 */
[----:B------:R0:W-:Y:S04]  /*4f00*/  @P2 STG.E.U8 desc[UR18][R14.64], R21 ;  /* 0x000000150e002986 */ /* 0x0001e8000c101112 */
[----:B------:R0:W-:Y:S04]  /*4f10*/  @P1 STG.E.U8 desc[UR18][R8.64], R19 ;  /* 0x0000001308001986 */ /* 0x0001e8000c101112 */
[----:B------:R0:W-:Y:S01]  /*4f20*/  @P0 STG.E.U8 desc[UR18][R16.64], R3 ;  /* 0x0000000310000986 */ /* 0x0001e2000c101112 */
[----:B------:R-:W-:Y:S06]  /*4f30*/  BAR.SYNC.DEFER_BLOCKING 0x0 ;  /* 0x0000000000007b1d */ /* 0x000fec0000010000 */
[----:B------:R-:W-:Y:S05]  /*4f40*/  BRA.U UP0, `(.L_x_13) ;  /* 0x0000000100a07547 */ /* 0x000fea000b800000 */
[----:B------:R-:W1:Y:S01]  /*4f50*/  S2UR UR5, SR_CgaCtaId ;  /* 0x00000000000579c3 */ /* 0x000e620000008800 */
[----:B------:R-:W-:Y:S01]  /*4f60*/  NOP ;  /* 0x0000000000007918 */ /* 0x000fe20000000000 */
[----:B------:R-:W-:Y:S01]  /*4f70*/  UMOV UR4, 0x50 ;  /* 0x0000005000047882 */ /* 0x000fe20000000000 */
[----:B------:R-:W-:Y:S02]  /*4f80*/  IMAD.U32 R0, RZ, RZ, UR21 ;  /* 0x00000015ff007e24 */ /* 0x000fe4000f8e00ff */
[----:B0-----:R-:W-:Y:S02]  /*4f90*/  IMAD.MOV.U32 R3, RZ, RZ, 0x3 ;  /* 0x00000003ff037424 */ /* 0x001fe400078e00ff */
[----:B------:R-:W-:Y:S01]  /*4fa0*/  IMAD.MOV.U32 R7, RZ, RZ, 0x1 ;  /* 0x00000001ff077424 */ /* 0x000fe200078e00ff */
[----:B------:R-:W-:-:S04]  /*4fb0*/  LOP3.LUT R0, R0, 0xffff, RZ, 0xc0, !PT ;  /* 0x0000ffff00007812 */ /* 0x000fc800078ec0ff */
[----:B------:R-:W-:-:S05]  /*4fc0*/  SHF.R.U32.HI R0, RZ, 0x5, R0 ;  /* 0x00000005ff007819 */ /* 0x000fca0000011600 */
[----:B------:R-:W-:Y:S01]  /*4fd0*/  VIADD R2, R0, 0x10 ;  /* 0x0000001000027836 */ /* 0x000fe20000000000 */
[----:B------:R-:W-:Y:S01]  /*4fe0*/  SHF.L.U32 R0, R3, R0, RZ ;  /* 0x0000000003007219 */ /* 0x000fe200000006ff */
[----:B-1----:R-:W-:-:S03]  /*4ff0*/  ULEA UR6, UR5, UR4, 0x18 ;  /* 0x0000000405067291 */ /* 0x002fc6000f8ec0ff */
[----:B------:R-:W-:-:S04]  /*5000*/  SHF.L.U32 R3, R7, R2, RZ ;  /* 0x0000000207037219 */ /* 0x000fc800000006ff */
[----:B------:R-:W-:Y:S02]  /*5010*/  LOP3.LUT R0, R3, R0, RZ, 0xfc, !PT ;  /* 0x0000000003007212 */ /* 0x000fe400078efcff */
[----:B------:R-:W0:Y:S02]  /*5020*/  LDS R5, [UR6] ;  /* 0x00000006ff057984 */ /* 0x000e240008000800 */
[C---:B------:R-:W-:Y:S02]  /*5030*/  LOP3.LUT R2, R0.reuse, 0xffff, RZ, 0xc0, !PT ;  /* 0x0000ffff00027812 */ /* 0x040fe400078ec0ff */
[----:B0-----:R-:W-:-:S04]  /*5040*/  LOP3.LUT R3, R0, 0xffff, R5, 0x80, !PT ;  /* 0x0000ffff00037812 */ /* 0x001fc800078e8005 */
[----:B------:R-:W-:-:S13]  /*5050*/  ISETP.NE.AND P0, PT, R3, R2, PT ;  /* 0x000000020300720c */ /* 0x000fda0003f05270 */
[----:B------:R-:W-:Y:S05]  /*5060*/  @P0 BRA `(.L_x_14) ;  /* 0x0000000000500947 */ /* 0x000fea0003800000 */
[----:B------:R-:W-:Y:S02]  /*5070*/  SHF.R.U32.HI R5, RZ, 0x10, R5 ;  /* 0x00000010ff057819 */ /* 0x000fe40000011605 */
[----:B------:R-:W-:-:S04]  /*5080*/  SHF.R.U32.HI R2, RZ, 0x10, R0 ;  /* 0x00000010ff027819 */ /* 0x000fc80000011600 */
[----:B------:R-:W-:-:S04]  /*5090*/  LOP3.LUT R5, R5, R2, RZ, 0xc0, !PT ;  /* 0x0000000205057212 */ /* 0x000fc800078ec0ff */
[----:B------:R-:W-:-:S13]  /*50a0*/  ISETP.NE.AND P0, PT, R5, R2, PT ;  /* 0x000000020500720c */ /* 0x000fda0003f05270 */
[----:B------:R-:W-:Y:S05]  /*50b0*/  @P0 BRA `(.L_x_15) ;  /* 0x0000000000300947 */ /* 0x000fea0003800000 */
[----:B------:R-:W-:Y:S01]  /*50c0*/  R2UR UR4, R0 ;  /* 0x00000000000472ca */ /* 0x000fe200000e0000 */
[----:B------:R-:W-:Y:S01]  /*50d0*/  VOTEU.ANY UR5, UPT, PT ;  /* 0x0000000000057886 */ /* 0x000fe200038e0100 */
[----:B------:R-:W0:Y:S01]  /*50e0*/  S2R R0, SR_LANEID ;  /* 0x0000000000007919 */ /* 0x000e220000000000 */
[----:B------:R-:W-:-:S10]  /*50f0*/  UFLO.U32 UR5, UR5 ;  /* 0x00000005000572bd */ /* 0x000fd400080e0000 */
[----:B------:R-:W-:-:S06]  /*5100*/  ULOP3.LUT UR4, URZ, UR4, URZ, 0x33, !UPT ;  /* 0x00000004ff047292 */ /* 0x000fcc000f8e33ff */
[----:B------:R-:W-:-:S04]  /*5110*/  IMAD.U32 R2, RZ, RZ, UR4 ;  /* 0x00000004ff027e24 */ /* 0x000fc8000f8e00ff */
[----:B------:R-:W1:Y:S02]  /*5120*/  REDUX UR7, R2 ;  /* 0x00000000020773c4 */ /* 0x000e640000000000 */
[----:B------:R2:W-:Y:S01]  /*5130*/  UTCATOMSWS.AND URZ, UR4 ;  /* 0x0000000400ff79e3 */ /* 0x0005e20008000000 */
[----:B0-----:R-:W-:Y:S01]  /*5140*/  ISETP.EQ.U32.AND P0, PT, R0, UR5, PT ;  /* 0x0000000500007c0c */ /* 0x001fe2000bf02070 */
[----:B-1----:R-:W-:-:S12]  /*5150*/  IMAD.U32 R0, RZ, RZ, UR7 ;  /* 0x00000007ff007e24 */ /* 0x002fd8000f8e00ff */
[----:B------:R2:W-:Y:S01]  /*5160*/  @P0 ATOMS.AND RZ, [UR6], R0 ;  /* 0x00000000ffff098c */ /* 0x0005e2000a800006 */
[----:B------:R-:W-:Y:S05]  /*5170*/  BRA `(.L_x_13) ;  /* 0x0000000000147947 */ /* 0x000fea0003800000 */
.L_x_15:
[----:B------:R-:W-:-:S07]  /*5180*/  MOV R2, 0x51a0 ;  /* 0x000051a000027802 */ /* 0x000fce0000000f00 */
[----:B------:R-:W-:Y:S05]  /*5190*/  CALL.REL.NOINC `($__internal_0_$__cuda_sm10x_tcgen05_guardrail_trap_col_being_dealloced_not_returned_by_alloc) ;  /* 0x00000000002c7944 */ /* 0x000fea0003c00000 */
[----:B------:R-:W-:Y:S05]  /*51a0*/  BRA `(.L_x_13) ;  /* 0x0000000000087947 */ /* 0x000fea0003800000 */
.L_x_14:
[----:B------:R-:W-:-:S07]  /*51b0*/  MOV R2, 0x51d0 ;  /* 0x000051d000027802 */ /* 0x000fce0000000f00 */
[----:B------:R-:W-:Y:S05]  /*51c0*/  CALL.REL.NOINC `($__internal_2_$__cuda_sm10x_tcgen05_guardrail_trap_unallocated_columns_being_dealloced) ;  /* 0x0000000000387944 */ /* 0x000fea0003c00000 */
.L_x_13:
[----:B------:R-:W-:Y:S01]  /*51d0*/  NOP ;  /* 0x0000000000007918 */ /* 0x000fe20000000000 */
[----:B--2---:R-:W-:Y:S05]  /*51e0*/  EXIT ;  /* 0x000000000000794d */ /* 0x004fea0003800000 */
.L_x_8:
[----:B------:R-:W0:Y:S02]  /*51f0*/  SYNCS.PHASECHK.TRANS64.TRYWAIT P2, [UR13], R62 ;  /* 0x0000003eff0075a7 */ /* 0x000e24000804110d */
[----:B0-----:R-:W-:Y:S05]  /*5200*/  @!P2 BRA `(.L_x_8) ;  /* 0xfffffffc00f8a947 */ /* 0x001fea000383ffff */
[----:B------:R-:W-:Y:S05]  /*5210*/  BRA `(.L_x_16) ;  /* 0xffffffdc00887947 */ /* 0x000fea000383ffff */
.L_x_12:
[----:B------:R-:W1:Y:S02]  /*5220*/  SYNCS.PHASECHK.TRANS64.TRYWAIT P0, [UR13], R4 ;  /* 0x00000004ff0075a7 */ /* 0x000e64000800110d */
[----:B-1----:R-:W-:Y:S05]  /*5230*/  @!P0 BRA `(.L_x_12) ;  /* 0xfffffffc00f88947 */ /* 0x002fea000383ffff */
[----:B------:R-:W-:Y:S05]  /*5240*/  BRA `(.L_x_11) ;  /* 0xffffffe400e87947 */ /* 0x000fea000383ffff */
        .weak           $__internal_0_$__cuda_sm10x_tcgen05_guardrail_trap_col_being_dealloced_not_returned_by_alloc
        .type           $__internal_0_$__cuda_sm10x_tcgen05_guardrail_trap_col_being_dealloced_not_returned_by_alloc,@function
        .size           $__internal_0_$__cuda_sm10x_tcgen05_guardrail_trap_col_being_dealloced_not_returned_by_alloc,($__internal_1_$__cuda_sm10x_tcgen05_guardrail_trap_phase_invalid_during_alloc - $__internal_0_$__cuda_sm10x_tcgen05_guardrail_trap_col_being_dealloced_not_returned_by_alloc)
$__internal_0_$__cuda_sm10x_tcgen05_guardrail_trap_col_being_dealloced_not_returned_by_alloc:
[----:B------:R-:W-:Y:S05]  /*5250*/  BPT.TRAP 0x1 ;  /* 0x000000040000795c */ /* 0x000fea0000300000 */
[----:B------:R-:W-:-:S04]  /*5260*/  IMAD.MOV.U32 R3, RZ, RZ, 0x0 ;  /* 0x00000000ff037424 */ /* 0x000fc800078e00ff */
[----:B------:R-:W-:Y:S05]  /*5270*/  RET.REL.NODEC R2 `(matmul_kernel) ;  /* 0xffffffac02607950 */ /* 0x000fea0003c3ffff */
        .weak           $__internal_1_$__cuda_sm10x_tcgen05_guardrail_trap_phase_invalid_during_alloc
        .type           $__internal_1_$__cuda_sm10x_tcgen05_guardrail_trap_phase_invalid_during_alloc,@function
        .size           $__internal_1_$__cuda_sm10x_tcgen05_guardrail_trap_phase_invalid_during_alloc,($__internal_2_$__cuda_sm10x_tcgen05_guardrail_trap_unallocated_columns_being_dealloced - $__internal_1_$__cuda_sm10x_tcgen05_guardrail_trap_phase_invalid_during_alloc)
$__internal_1_$__cuda_sm10x_tcgen05_guardrail_trap_phase_invalid_during_alloc:
[----:B------:R-:W-:Y:S05]  /*5280*/  BPT.TRAP 0x1 ;  /* 0x000000040000795c */ /* 0x000fea0000300000 */
[----:B------:R-:W-:-:S04]  /*5290*/  IMAD.MOV.U32 R3, RZ, RZ, 0x0 ;  /* 0x00000000ff037424 */ /* 0x000fc800078e00ff */
[----:B------:R-:W-:Y:S05]  /*52a0*/  RET.REL.NODEC R2 `(matmul_kernel) ;  /* 0xffffffac02547950 */ /* 0x000fea0003c3ffff */
        .weak           $__internal_2_$__cuda_sm10x_tcgen05_guardrail_trap_unallocated_columns_being_dealloced
        .type           $__internal_2_$__cuda_sm10x_tcgen05_guardrail_trap_unallocated_columns_being_dealloced,@function
        .size           $__internal_2_$__cuda_sm10x_tcgen05_guardrail_trap_unallocated_columns_being_dealloced,(.L_x_20 - $__internal_2_$__cuda_sm10x_tcgen05_guardrail_trap_unallocated_columns_being_dealloced)
$__internal_2_$__cuda_sm10x_tcgen05_guardrail_trap_unallocated_columns_being_dealloced:
[----:B------:R-:W-:Y:S05]  /*52b0*/  BPT.TRAP 0x1 ;  /* 0x000000040000795c */ /* 0x000fea0000300000 */
[----:B------:R-:W-:-:S04]  /*52c0*/  IMAD.MOV.U32 R3, RZ, RZ, 0x0 ;  /* 0x00000000ff037424 */ /* 0x000fc800078e00ff */
[----:B------:R-:W-:Y:S05]  /*52d0*/  RET.REL.NODEC R2 `(matmul_kernel) ;  /* 0xffffffac02487950 */ /* 0x000fea0003c3ffff */
.L_x_17:
[----:B------:R-:W-:-:S00]  /*52e0*/  BRA `(.L_x_17) ;  /* 0xfffffffc00fc7947 */ /* 0x000fc0000383ffff */
[----:B------:R-:W-:-:S00]  /*52f0*/  NOP ;  /* 0x0000000000007918 */ /* 0x000fc00000000000 */
        /* <DEDUP_REMOVED lines=8> */
.L_x_20:


//--------------------- .nv.shared.matmul_kernel  --------------------------
	.section	.nv.shared.matmul_kernel,"aw",@nobits
	.sectionflags	@""
	.align	16
	.zero		1024


//--------------------- .nv.shared.reserved.0     --------------------------
	.section	.nv.shared.reserved.0,"aw",@nobits
	.align	8
	.weak		__nv_reservedSMEM_offset_0_alias
	.size		__nv_reservedSMEM_offset_0_alias, 0, 64
	.other		__nv_reservedSMEM_offset_0_alias,@"STO_CUDA_RESERVED_SHARED STV_DEFAULT"
__nv_reservedSMEM_offset_0_alias:
	.zero		0
.nv.shared.reserved.0:
	.zero		64
	.weak		__nv_reservedSMEM_allocation_phase
	.type		__nv_reservedSMEM_allocation_phase,@object
	.size		__nv_reservedSMEM_allocation_phase,(.L_0 - __nv_reservedSMEM_allocation_phase)
__nv_reservedSMEM_allocation_phase:
	.zero		1
.L_0:
	.zero		7
	.weak		__nv_reservedSMEM_devtool_atexit_pc
	.type		__nv_reservedSMEM_devtool_atexit_pc,@object
	.size		__nv_reservedSMEM_devtool_atexit_pc,(__nv_reservedSMEM_allocation_mask - __nv_reservedSMEM_devtool_atexit_pc)
__nv_reservedSMEM_devtool_atexit_pc:
	.zero		8
	.weak		__nv_reservedSMEM_allocation_mask
	.type		__nv_reservedSMEM_allocation_mask,@object
	.size		__nv_reservedSMEM_allocation_mask,(.L_2 - __nv_reservedSMEM_allocation_mask)
__nv_reservedSMEM_allocation_mask:
	.zero		4
.L_2:


//--------------------- .nv.constant0.matmul_kernel --------------------------
	.section	.nv.constant0.matmul_kernel,"a",@progbits
	.sectionflags	@""
	.align	4
.nv.constant0.matmul_kernel:
	.zero		976


//--------------------- SYMBOLS --------------------------

	.type		.nv.reservedSmem.offset0,@object
	.size		.nv.reservedSmem.offset0,0x4
	.type		.nv.reservedSmem.cap,@object
	.size		.nv.reservedSmem.cap,0x4
